//
// Generated by NVIDIA NVVM Compiler
//
// Compiler Build ID: CL-36424714
// Cuda compilation tools, release 13.0, V13.0.88
// Based on NVVM 20.0.0
//

.version 9.0
.target sm_100
.address_size 64

	// .globl	_ZN3cub18CUB_300001_SM_10006detail11EmptyKernelIvEEvv
.global .align 1 .b8 _ZN34_INTERNAL_7fd32a48_4_k_cu_ff6be3794cuda3std3__45__cpo5beginE[1];
.global .align 1 .b8 _ZN34_INTERNAL_7fd32a48_4_k_cu_ff6be3794cuda3std3__45__cpo3endE[1];
.global .align 1 .b8 _ZN34_INTERNAL_7fd32a48_4_k_cu_ff6be3794cuda3std3__45__cpo6cbeginE[1];
.global .align 1 .b8 _ZN34_INTERNAL_7fd32a48_4_k_cu_ff6be3794cuda3std3__45__cpo4cendE[1];
.global .align 1 .b8 _ZN34_INTERNAL_7fd32a48_4_k_cu_ff6be3794cuda3std3__45__cpo6rbeginE[1];
.global .align 1 .b8 _ZN34_INTERNAL_7fd32a48_4_k_cu_ff6be3794cuda3std3__45__cpo4rendE[1];
.global .align 1 .b8 _ZN34_INTERNAL_7fd32a48_4_k_cu_ff6be3794cuda3std3__45__cpo7crbeginE[1];
.global .align 1 .b8 _ZN34_INTERNAL_7fd32a48_4_k_cu_ff6be3794cuda3std3__45__cpo5crendE[1];
.global .align 1 .b8 _ZN34_INTERNAL_7fd32a48_4_k_cu_ff6be3794cuda3std3__436_GLOBAL__N__7fd32a48_4_k_cu_ff6be3796ignoreE[1];
.global .align 1 .b8 _ZN34_INTERNAL_7fd32a48_4_k_cu_ff6be3794cuda3std3__419piecewise_constructE[1];
.global .align 1 .b8 _ZN34_INTERNAL_7fd32a48_4_k_cu_ff6be3794cuda3std3__48in_placeE[1];
.global .align 1 .b8 _ZN34_INTERNAL_7fd32a48_4_k_cu_ff6be3794cuda3std3__420unreachable_sentinelE[1];
.global .align 1 .b8 _ZN34_INTERNAL_7fd32a48_4_k_cu_ff6be3794cuda3std3__47nulloptE[1];
.global .align 1 .b8 _ZN34_INTERNAL_7fd32a48_4_k_cu_ff6be3794cuda3std3__48unexpectE[1];
.global .align 1 .b8 _ZN34_INTERNAL_7fd32a48_4_k_cu_ff6be3794cuda3std6ranges3__45__cpo4swapE[1];
.global .align 1 .b8 _ZN34_INTERNAL_7fd32a48_4_k_cu_ff6be3794cuda3std6ranges3__45__cpo9iter_moveE[1];
.global .align 1 .b8 _ZN34_INTERNAL_7fd32a48_4_k_cu_ff6be3794cuda3std6ranges3__45__cpo5beginE[1];
.global .align 1 .b8 _ZN34_INTERNAL_7fd32a48_4_k_cu_ff6be3794cuda3std6ranges3__45__cpo3endE[1];
.global .align 1 .b8 _ZN34_INTERNAL_7fd32a48_4_k_cu_ff6be3794cuda3std6ranges3__45__cpo6cbeginE[1];
.global .align 1 .b8 _ZN34_INTERNAL_7fd32a48_4_k_cu_ff6be3794cuda3std6ranges3__45__cpo4cendE[1];
.global .align 1 .b8 _ZN34_INTERNAL_7fd32a48_4_k_cu_ff6be3794cuda3std6ranges3__45__cpo7advanceE[1];
.global .align 1 .b8 _ZN34_INTERNAL_7fd32a48_4_k_cu_ff6be3794cuda3std6ranges3__45__cpo9iter_swapE[1];
.global .align 1 .b8 _ZN34_INTERNAL_7fd32a48_4_k_cu_ff6be3794cuda3std6ranges3__45__cpo4nextE[1];
.global .align 1 .b8 _ZN34_INTERNAL_7fd32a48_4_k_cu_ff6be3794cuda3std6ranges3__45__cpo4prevE[1];
.global .align 1 .b8 _ZN34_INTERNAL_7fd32a48_4_k_cu_ff6be3794cuda3std6ranges3__45__cpo4dataE[1];
.global .align 1 .b8 _ZN34_INTERNAL_7fd32a48_4_k_cu_ff6be3794cuda3std6ranges3__45__cpo5cdataE[1];
.global .align 1 .b8 _ZN34_INTERNAL_7fd32a48_4_k_cu_ff6be3794cuda3std6ranges3__45__cpo4sizeE[1];
.global .align 1 .b8 _ZN34_INTERNAL_7fd32a48_4_k_cu_ff6be3794cuda3std6ranges3__45__cpo5ssizeE[1];
.global .align 1 .b8 _ZN34_INTERNAL_7fd32a48_4_k_cu_ff6be3794cuda3std6ranges3__45__cpo8distanceE[1];
.global .align 1 .b8 _ZN34_INTERNAL_7fd32a48_4_k_cu_ff6be3796thrust24THRUST_300001_SM_1000_NS8cuda_cub3parE[1];
.global .align 1 .b8 _ZN34_INTERNAL_7fd32a48_4_k_cu_ff6be3796thrust24THRUST_300001_SM_1000_NS8cuda_cub10par_nosyncE[1];
.global .align 1 .b8 _ZN34_INTERNAL_7fd32a48_4_k_cu_ff6be3796thrust24THRUST_300001_SM_1000_NS6system6detail10sequential3seqE[1];
.global .align 1 .b8 _ZN34_INTERNAL_7fd32a48_4_k_cu_ff6be3796thrust24THRUST_300001_SM_1000_NS6system3cpp3parE[1];
.global .align 1 .b8 _ZN34_INTERNAL_7fd32a48_4_k_cu_ff6be3796thrust24THRUST_300001_SM_1000_NS12placeholders2_1E[1];
.global .align 1 .b8 _ZN34_INTERNAL_7fd32a48_4_k_cu_ff6be3796thrust24THRUST_300001_SM_1000_NS12placeholders2_2E[1];
.global .align 1 .b8 _ZN34_INTERNAL_7fd32a48_4_k_cu_ff6be3796thrust24THRUST_300001_SM_1000_NS12placeholders2_3E[1];
.global .align 1 .b8 _ZN34_INTERNAL_7fd32a48_4_k_cu_ff6be3796thrust24THRUST_300001_SM_1000_NS12placeholders2_4E[1];
.global .align 1 .b8 _ZN34_INTERNAL_7fd32a48_4_k_cu_ff6be3796thrust24THRUST_300001_SM_1000_NS12placeholders2_5E[1];
.global .align 1 .b8 _ZN34_INTERNAL_7fd32a48_4_k_cu_ff6be3796thrust24THRUST_300001_SM_1000_NS12placeholders2_6E[1];
.global .align 1 .b8 _ZN34_INTERNAL_7fd32a48_4_k_cu_ff6be3796thrust24THRUST_300001_SM_1000_NS12placeholders2_7E[1];
.global .align 1 .b8 _ZN34_INTERNAL_7fd32a48_4_k_cu_ff6be3796thrust24THRUST_300001_SM_1000_NS12placeholders2_8E[1];
.global .align 1 .b8 _ZN34_INTERNAL_7fd32a48_4_k_cu_ff6be3796thrust24THRUST_300001_SM_1000_NS12placeholders2_9E[1];
.global .align 1 .b8 _ZN34_INTERNAL_7fd32a48_4_k_cu_ff6be3796thrust24THRUST_300001_SM_1000_NS12placeholders3_10E[1];
.global .align 1 .b8 _ZN34_INTERNAL_7fd32a48_4_k_cu_ff6be3796thrust24THRUST_300001_SM_1000_NS3seqE[1];
.global .align 1 .b8 _ZN34_INTERNAL_7fd32a48_4_k_cu_ff6be3796thrust24THRUST_300001_SM_1000_NS6deviceE[1];

.visible .entry _ZN3cub18CUB_300001_SM_10006detail11EmptyKernelIvEEvv()
{


	ret;

}
	// .globl	_ZN3cub18CUB_300001_SM_10006detail8for_each13static_kernelINS2_12policy_hub_t12policy_500_tElNS2_12op_wrapper_tIl22floyd_warshall_functorN6thrust24THRUST_300001_SM_1000_NS17counting_iteratorIiNS9_11use_defaultESB_SB_EEEEEEvT0_T1_
.visible .entry _ZN3cub18CUB_300001_SM_10006detail8for_each13static_kernelINS2_12policy_hub_t12policy_500_tElNS2_12op_wrapper_tIl22floyd_warshall_functorN6thrust24THRUST_300001_SM_1000_NS17counting_iteratorIiNS9_11use_defaultESB_SB_EEEEEEvT0_T1_(
	.param .u64 _ZN3cub18CUB_300001_SM_10006detail8for_each13static_kernelINS2_12policy_hub_t12policy_500_tElNS2_12op_wrapper_tIl22floyd_warshall_functorN6thrust24THRUST_300001_SM_1000_NS17counting_iteratorIiNS9_11use_defaultESB_SB_EEEEEEvT0_T1__param_0,
	.param .align 8 .b8 _ZN3cub18CUB_300001_SM_10006detail8for_each13static_kernelINS2_12policy_hub_t12policy_500_tElNS2_12op_wrapper_tIl22floyd_warshall_functorN6thrust24THRUST_300001_SM_1000_NS17counting_iteratorIiNS9_11use_defaultESB_SB_EEEEEEvT0_T1__param_1[24]
)
.maxntid 256
{
	.reg .pred 	%p<12>;
	.reg .b32 	%r<61>;
	.reg .b64 	%rd<32>;

	ld.param.u64 	%rd7, [_ZN3cub18CUB_300001_SM_10006detail8for_each13static_kernelINS2_12policy_hub_t12policy_500_tElNS2_12op_wrapper_tIl22floyd_warshall_functorN6thrust24THRUST_300001_SM_1000_NS17counting_iteratorIiNS9_11use_defaultESB_SB_EEEEEEvT0_T1__param_1+8];
	ld.param.u32 	%r26, [_ZN3cub18CUB_300001_SM_10006detail8for_each13static_kernelINS2_12policy_hub_t12policy_500_tElNS2_12op_wrapper_tIl22floyd_warshall_functorN6thrust24THRUST_300001_SM_1000_NS17counting_iteratorIiNS9_11use_defaultESB_SB_EEEEEEvT0_T1__param_1];
	ld.param.u64 	%rd8, [_ZN3cub18CUB_300001_SM_10006detail8for_each13static_kernelINS2_12policy_hub_t12policy_500_tElNS2_12op_wrapper_tIl22floyd_warshall_functorN6thrust24THRUST_300001_SM_1000_NS17counting_iteratorIiNS9_11use_defaultESB_SB_EEEEEEvT0_T1__param_0];
	ld.param.v2.u32 	{%r27, %r28}, [_ZN3cub18CUB_300001_SM_10006detail8for_each13static_kernelINS2_12policy_hub_t12policy_500_tElNS2_12op_wrapper_tIl22floyd_warshall_functorN6thrust24THRUST_300001_SM_1000_NS17counting_iteratorIiNS9_11use_defaultESB_SB_EEEEEEvT0_T1__param_1+16];
	mov.u32 	%r29, %ctaid.x;
	mul.wide.u32 	%rd1, %r29, 512;
	sub.s64 	%rd2, %rd8, %rd1;
	setp.lt.s64 	%p1, %rd2, 512;
	@%p1 bra 	$L__BB1_7;
	cvta.to.global.u64 	%rd3, %rd7;
	mov.u32 	%r45, %tid.x;
	cvt.u32.u64 	%r46, %rd1;
	add.s32 	%r47, %r45, %r46;
	mul.lo.s32 	%r3, %r28, %r27;
	add.s32 	%r4, %r47, %r26;
	rem.s32 	%r5, %r4, %r27;
	sub.s32 	%r48, %r4, %r5;
	add.s32 	%r49, %r48, %r28;
	mul.wide.s32 	%rd23, %r49, 4;
	add.s64 	%rd24, %rd3, %rd23;
	ld.global.u32 	%r6, [%rd24];
	setp.eq.s32 	%p8, %r6, 1000000000;
	mul.wide.s32 	%rd25, %r4, 4;
	add.s64 	%rd4, %rd3, %rd25;
	@%p8 bra 	$L__BB1_4;
	add.s32 	%r50, %r5, %r3;
	mul.wide.s32 	%rd26, %r50, 4;
	add.s64 	%rd27, %rd3, %rd26;
	ld.global.u32 	%r7, [%rd27];
	setp.eq.s32 	%p9, %r7, 1000000000;
	@%p9 bra 	$L__BB1_4;
	ld.global.u32 	%r51, [%rd4];
	add.s32 	%r52, %r7, %r6;
	min.s32 	%r53, %r51, %r52;
	st.global.u32 	[%rd4], %r53;
$L__BB1_4:
	add.s32 	%r54, %r4, 256;
	rem.s32 	%r55, %r54, %r27;
	sub.s32 	%r56, %r54, %r55;
	add.s32 	%r57, %r56, %r28;
	add.s32 	%r8, %r55, %r3;
	mul.wide.s32 	%rd28, %r57, 4;
	add.s64 	%rd29, %rd3, %rd28;
	ld.global.u32 	%r9, [%rd29];
	setp.eq.s32 	%p10, %r9, 1000000000;
	@%p10 bra 	$L__BB1_15;
	mul.wide.s32 	%rd30, %r8, 4;
	add.s64 	%rd31, %rd3, %rd30;
	ld.global.u32 	%r10, [%rd31];
	setp.eq.s32 	%p11, %r10, 1000000000;
	@%p11 bra 	$L__BB1_15;
	ld.global.u32 	%r58, [%rd4+1024];
	add.s32 	%r59, %r10, %r9;
	min.s32 	%r60, %r58, %r59;
	st.global.u32 	[%rd4+1024], %r60;
	bra.uni 	$L__BB1_15;
$L__BB1_7:
	cvta.to.global.u64 	%rd5, %rd7;
	mov.u32 	%r14, %tid.x;
	cvt.s64.s32 	%rd6, %rd2;
	cvt.u32.u64 	%r15, %rd1;
	mul.lo.s32 	%r16, %r28, %r27;
	cvt.u64.u32 	%rd9, %r14;
	setp.le.s64 	%p2, %rd6, %rd9;
	@%p2 bra 	$L__BB1_11;
	add.s32 	%r30, %r14, %r15;
	add.s32 	%r17, %r30, %r26;
	rem.s32 	%r18, %r17, %r27;
	sub.s32 	%r31, %r17, %r18;
	add.s32 	%r32, %r31, %r28;
	mul.wide.s32 	%rd10, %r32, 4;
	add.s64 	%rd11, %rd5, %rd10;
	ld.global.u32 	%r19, [%rd11];
	setp.eq.s32 	%p3, %r19, 1000000000;
	@%p3 bra 	$L__BB1_11;
	add.s32 	%r33, %r18, %r16;
	mul.wide.s32 	%rd12, %r33, 4;
	add.s64 	%rd13, %rd5, %rd12;
	ld.global.u32 	%r20, [%rd13];
	setp.eq.s32 	%p4, %r20, 1000000000;
	@%p4 bra 	$L__BB1_11;
	mul.wide.s32 	%rd14, %r17, 4;
	add.s64 	%rd15, %rd5, %rd14;
	ld.global.u32 	%r34, [%rd15];
	add.s32 	%r35, %r20, %r19;
	min.s32 	%r36, %r34, %r35;
	st.global.u32 	[%rd15], %r36;
$L__BB1_11:
	add.s32 	%r21, %r14, 256;
	cvt.u64.u32 	%rd16, %r21;
	setp.le.s64 	%p5, %rd6, %rd16;
	@%p5 bra 	$L__BB1_15;
	add.s32 	%r38, %r21, %r15;
	add.s32 	%r22, %r38, %r26;
	rem.s32 	%r39, %r22, %r27;
	sub.s32 	%r40, %r22, %r39;
	add.s32 	%r41, %r40, %r28;
	add.s32 	%r23, %r39, %r16;
	mul.wide.s32 	%rd17, %r41, 4;
	add.s64 	%rd18, %rd5, %rd17;
	ld.global.u32 	%r24, [%rd18];
	setp.eq.s32 	%p6, %r24, 1000000000;
	@%p6 bra 	$L__BB1_15;
	mul.wide.s32 	%rd19, %r23, 4;
	add.s64 	%rd20, %rd5, %rd19;
	ld.global.u32 	%r25, [%rd20];
	setp.eq.s32 	%p7, %r25, 1000000000;
	@%p7 bra 	$L__BB1_15;
	mul.wide.s32 	%rd21, %r22, 4;
	add.s64 	%rd22, %rd5, %rd21;
	ld.global.u32 	%r42, [%rd22];
	add.s32 	%r43, %r25, %r24;
	min.s32 	%r44, %r42, %r43;
	st.global.u32 	[%rd22], %r44;
$L__BB1_15:
	ret;

}


// ===== COMPILED SASS (sm_100) =====

	.target	sm_100

	.elftype	@"ET_EXEC"


//--------------------- .note.nv.tkinfo           --------------------------
	.section	.note.nv.tkinfo,"",@"SHT_NOTE"
	.sectionflags	@"SHF_NOTE_NV_TKINFO"
	.tkinfo
        /*0018*/ 	.word	0x00000002
        /*0030*/ 	.string	""
        /*0030*/ 	.string	"ptxas"
        /*0030*/ 	.string	"Cuda compilation tools, release 13.0, V13.0.88"
        /*0030*/ 	.string	"Build cuda_13.0.r13.0/compiler.36424714_0"
        /*0030*/ 	.string	"-arch sm_100 -m 64 "



//--------------------- .note.nv.cuinfo           --------------------------
	.section	.note.nv.cuinfo,"",@"SHT_NOTE"
	.sectionflags	@"SHF_NOTE_NV_CUINFO"
        /*0018*/ 	.short	0x0002
        /*001a*/ 	.short	0x0064
        /*001c*/ 	.short	0x0082
	.zero		2


//--------------------- .nv.info                  --------------------------
	.section	.nv.info,"",@"SHT_CUDA_INFO"
	.align	4


	//----- nvinfo : EIATTR_REGCOUNT
	.align		4
        /*0000*/ 	.byte	0x04, 0x2f
        /*0002*/ 	.short	(.L_46 - .L_45)
	.align		4
.L_45:
        /*0004*/ 	.word	index@(_ZN3cub18CUB_300001_SM_10006detail11EmptyKernelIvEEvv)
        /*0008*/ 	.word	0x00000004


	//----- nvinfo : EIATTR_FRAME_SIZE
	.align		4
.L_46:
        /*000c*/ 	.byte	0x04, 0x11
        /*000e*/ 	.short	(.L_48 - .L_47)
	.align		4
.L_47:
        /*0010*/ 	.word	index@(_ZN3cub18CUB_300001_SM_10006detail11EmptyKernelIvEEvv)
        /*0014*/ 	.word	0x00000000


	//----- nvinfo : EIATTR_REGCOUNT
	.align		4
.L_48:
        /*0018*/ 	.byte	0x04, 0x2f
        /*001a*/ 	.short	(.L_50 - .L_49)
	.align		4
.L_49:
        /*001c*/ 	.word	index@(_ZN3cub18CUB_300001_SM_10006detail8for_each13static_kernelINS2_12policy_hub_t12policy_500_tElNS2_12op_wrapper_tIl22floyd_warshall_functorN6thrust24THRUST_300001_SM_1000_NS17counting_iteratorIiNS9_11use_defaultESB_SB_EEEEEEvT0_T1_)
        /*0020*/ 	.word	0x00000010


	//----- nvinfo : EIATTR_FRAME_SIZE
	.align		4
.L_50:
        /*0024*/ 	.byte	0x04, 0x11
        /*0026*/ 	.short	(.L_52 - .L_51)
	.align		4
.L_51:
        /*0028*/ 	.word	index@(_ZN3cub18CUB_300001_SM_10006detail8for_each13static_kernelINS2_12policy_hub_t12policy_500_tElNS2_12op_wrapper_tIl22floyd_warshall_functorN6thrust24THRUST_300001_SM_1000_NS17counting_iteratorIiNS9_11use_defaultESB_SB_EEEEEEvT0_T1_)
        /*002c*/ 	.word	0x00000000


	//----- nvinfo : EIATTR_MIN_STACK_SIZE
	.align		4
.L_52:
        /*0030*/ 	.byte	0x04, 0x12
        /*0032*/ 	.short	(.L_54 - .L_53)
	.align		4
.L_53:
        /*0034*/ 	.word	index@(_ZN3cub18CUB_300001_SM_10006detail8for_each13static_kernelINS2_12policy_hub_t12policy_500_tElNS2_12op_wrapper_tIl22floyd_warshall_functorN6thrust24THRUST_300001_SM_1000_NS17counting_iteratorIiNS9_11use_defaultESB_SB_EEEEEEvT0_T1_)
        /*0038*/ 	.word	0x00000000


	//----- nvinfo : EIATTR_MIN_STACK_SIZE
	.align		4
.L_54:
        /*003c*/ 	.byte	0x04, 0x12
        /*003e*/ 	.short	(.L_56 - .L_55)
	.align		4
.L_55:
        /*0040*/ 	.word	index@(_ZN3cub18CUB_300001_SM_10006detail11EmptyKernelIvEEvv)
        /*0044*/ 	.word	0x00000000
.L_56:


//--------------------- .nv.compat                --------------------------
	.section	.nv.compat,"",@"SHT_CUDA_COMPAT_INFO"
	.align	4
        /*0000*/ 	.byte	0x02, 0x09, 0x00, 0x00, 0x02, 0x02, 0x01, 0x00, 0x02, 0x05, 0x05, 0x00, 0x03, 0x07, 0x01, 0x01
        /*0010*/ 	.byte	0x02, 0x03, 0x00, 0x00, 0x02, 0x06, 0x01, 0x00, 0x04, 0x0b, 0x08, 0x00, 0x09, 0x00, 0x00, 0x00
        /*0020*/ 	.byte	0x00, 0x00, 0x00, 0x00


//--------------------- .nv.info._ZN3cub18CUB_300001_SM_10006detail8for_each13static_kernelINS2_12policy_hub_t12policy_500_tElNS2_12op_wrapper_tIl22floyd_warshall_functorN6thrust24THRUST_300001_SM_1000_NS17counting_iteratorIiNS9_11use_defaultESB_SB_EEEEEEvT0_T1_ --------------------------
	.section	.nv.info._ZN3cub18CUB_300001_SM_10006detail8for_each13static_kernelINS2_12policy_hub_t12policy_500_tElNS2_12op_wrapper_tIl22floyd_warshall_functorN6thrust24THRUST_300001_SM_1000_NS17counting_iteratorIiNS9_11use_defaultESB_SB_EEEEEEvT0_T1_,"",@"SHT_CUDA_INFO"
	.sectionflags	@""
	.align	4


	//----- nvinfo : EIATTR_CUDA_API_VERSION
	.align		4
        /*0000*/ 	.byte	0x04, 0x37
        /*0002*/ 	.short	(.L_58 - .L_57)
.L_57:
        /*0004*/ 	.word	0x00000082


	//----- nvinfo : EIATTR_KPARAM_INFO
	.align		4
.L_58:
        /*0008*/ 	.byte	0x04, 0x17
        /*000a*/ 	.short	(.L_60 - .L_59)
.L_59:
        /*000c*/ 	.word	0x00000000
        /*0010*/ 	.short	0x0001
        /*0012*/ 	.short	0x0008
        /*0014*/ 	.byte	0x00, 0xf0, 0x61, 0x00


	//----- nvinfo : EIATTR_KPARAM_INFO
	.align		4
.L_60:
        /*0018*/ 	.byte	0x04, 0x17
        /*001a*/ 	.short	(.L_62 - .L_61)
.L_61:
        /*001c*/ 	.word	0x00000000
        /*0020*/ 	.short	0x0000
        /*0022*/ 	.short	0x0000
        /*0024*/ 	.byte	0x00, 0xf0, 0x21, 0x00


	//----- nvinfo : EIATTR_SPARSE_MMA_MASK
	.align		4
.L_62:
        /*0028*/ 	.byte	0x03, 0x50
        /*002a*/ 	.short	0x0000


	//----- nvinfo : EIATTR_MAXREG_COUNT
	.align		4
        /*002c*/ 	.byte	0x03, 0x1b
        /*002e*/ 	.short	0x00ff


	//----- nvinfo : EIATTR_MERCURY_ISA_VERSION
	.align		4
        /*0030*/ 	.byte	0x03, 0x5f
        /*0032*/ 	.short	0x0101


	//----- nvinfo : EIATTR_VRC_CTA_INIT_COUNT
	.align		4
        /*0034*/ 	.byte	0x02, 0x4a
	.zero		1
	.zero		1


	//----- nvinfo : EIATTR_EXIT_INSTR_OFFSETS
	.align		4
        /*0038*/ 	.byte	0x04, 0x1c
        /*003a*/ 	.short	(.L_64 - .L_63)


	//   ....[0]....
.L_63:
        /*003c*/ 	.word	0x00000480


	//   ....[1]....
        /*0040*/ 	.word	0x000004c0


	//   ....[2]....
        /*0044*/ 	.word	0x00000500


	//   ....[3]....
        /*0048*/ 	.word	0x00000870


	//   ....[4]....
        /*004c*/ 	.word	0x00000a80


	//   ....[5]....
        /*0050*/ 	.word	0x00000ac0


	//   ....[6]....
        /*0054*/ 	.word	0x00000b10


	//----- nvinfo : EIATTR_MAX_THREADS
	.align		4
.L_64:
        /*0058*/ 	.byte	0x04, 0x05
        /*005a*/ 	.short	(.L_66 - .L_65)
.L_65:
        /*005c*/ 	.word	0x00000100
        /*0060*/ 	.word	0x00000001
        /*0064*/ 	.word	0x00000001


	//----- nvinfo : EIATTR_CRS_STACK_SIZE
	.align		4
.L_66:
        /*0068*/ 	.byte	0x04, 0x1e
        /*006a*/ 	.short	(.L_68 - .L_67)
.L_67:
        /*006c*/ 	.word	0x00000000


	//----- nvinfo : EIATTR_CBANK_PARAM_SIZE
	.align		4
.L_68:
        /*0070*/ 	.byte	0x03, 0x19
        /*0072*/ 	.short	0x0020


	//----- nvinfo : EIATTR_PARAM_CBANK
	.align		4
        /*0074*/ 	.byte	0x04, 0x0a
        /*0076*/ 	.short	(.L_70 - .L_69)
	.align		4
.L_69:
        /*0078*/ 	.word	index@(.nv.constant0._ZN3cub18CUB_300001_SM_10006detail8for_each13static_kernelINS2_12policy_hub_t12policy_500_tElNS2_12op_wrapper_tIl22floyd_warshall_functorN6thrust24THRUST_300001_SM_1000_NS17counting_iteratorIiNS9_11use_defaultESB_SB_EEEEEEvT0_T1_)
        /*007c*/ 	.short	0x0380
        /*007e*/ 	.short	0x0020


	//----- nvinfo : EIATTR_SW_WAR
	.align		4
.L_70:
        /*0080*/ 	.byte	0x04, 0x36
        /*0082*/ 	.short	(.L_72 - .L_71)
.L_71:
        /*0084*/ 	.word	0x00000008
.L_72:


//--------------------- .nv.info._ZN3cub18CUB_300001_SM_10006detail11EmptyKernelIvEEvv --------------------------
	.section	.nv.info._ZN3cub18CUB_300001_SM_10006detail11EmptyKernelIvEEvv,"",@"SHT_CUDA_INFO"
	.sectionflags	@""
	.align	4


	//----- nvinfo : EIATTR_CUDA_API_VERSION
	.align		4
        /*0000*/ 	.byte	0x04, 0x37
        /*0002*/ 	.short	(.L_74 - .L_73)
.L_73:
        /*0004*/ 	.word	0x00000082


	//----- nvinfo : EIATTR_SPARSE_MMA_MASK
	.align		4
.L_74:
        /*0008*/ 	.byte	0x03, 0x50
        /*000a*/ 	.short	0x0000


	//----- nvinfo : EIATTR_MAXREG_COUNT
	.align		4
        /*000c*/ 	.byte	0x03, 0x1b
        /*000e*/ 	.short	0x00ff


	//----- nvinfo : EIATTR_MERCURY_ISA_VERSION
	.align		4
        /*0010*/ 	.byte	0x03, 0x5f
        /*0012*/ 	.short	0x0101


	//----- nvinfo : EIATTR_VRC_CTA_INIT_COUNT
	.align		4
        /*0014*/ 	.byte	0x02, 0x4a
	.zero		1
	.zero		1


	//----- nvinfo : EIATTR_EXIT_INSTR_OFFSETS
	.align		4
        /*0018*/ 	.byte	0x04, 0x1c
        /*001a*/ 	.short	(.L_76 - .L_75)


	//   ....[0]....
.L_75:
        /*001c*/ 	.word	0x00000010


	//----- nvinfo : EIATTR_SW_WAR
	.align		4
.L_76:
        /*0020*/ 	.byte	0x04, 0x36
        /*0022*/ 	.short	(.L_78 - .L_77)
.L_77:
        /*0024*/ 	.word	0x00000008
.L_78:


//--------------------- .nv.callgraph             --------------------------
	.section	.nv.callgraph,"",@"SHT_CUDA_CALLGRAPH"
	.align	4
	.sectionentsize	8
	.align		4
        /*0000*/ 	.word	0x00000000
	.align		4
        /*0004*/ 	.word	0xffffffff
	.align		4
        /*0008*/ 	.word	0x00000000
	.align		4
        /*000c*/ 	.word	0xfffffffe
	.align		4
        /*0010*/ 	.word	0x00000000
	.align		4
        /*0014*/ 	.word	0xfffffffd
	.align		4
        /*0018*/ 	.word	0x00000000
	.align		4
        /*001c*/ 	.word	0xfffffffc


//--------------------- .nv.constant4             --------------------------
	.section	.nv.constant4,"a",@progbits
	.align	8
	.align		8
.nv.constant4:
        /*0000*/ 	.dword	_ZN34_INTERNAL_7fd32a48_4_k_cu_ff6be3794cuda3std3__45__cpo5beginE
	.align		8
        /*0008*/ 	.dword	_ZN34_INTERNAL_7fd32a48_4_k_cu_ff6be3794cuda3std3__45__cpo3endE
	.align		8
        /*0010*/ 	.dword	_ZN34_INTERNAL_7fd32a48_4_k_cu_ff6be3794cuda3std3__45__cpo6cbeginE
	.align		8
        /*0018*/ 	.dword	_ZN34_INTERNAL_7fd32a48_4_k_cu_ff6be3794cuda3std3__45__cpo4cendE
	.align		8
        /*0020*/ 	.dword	_ZN34_INTERNAL_7fd32a48_4_k_cu_ff6be3794cuda3std3__45__cpo6rbeginE
	.align		8
        /*0028*/ 	.dword	_ZN34_INTERNAL_7fd32a48_4_k_cu_ff6be3794cuda3std3__45__cpo4rendE
	.align		8
        /*0030*/ 	.dword	_ZN34_INTERNAL_7fd32a48_4_k_cu_ff6be3794cuda3std3__45__cpo7crbeginE
	.align		8
        /*0038*/ 	.dword	_ZN34_INTERNAL_7fd32a48_4_k_cu_ff6be3794cuda3std3__45__cpo5crendE
	.align		8
        /*0040*/ 	.dword	_ZN34_INTERNAL_7fd32a48_4_k_cu_ff6be3794cuda3std3__436_GLOBAL__N__7fd32a48_4_k_cu_ff6be3796ignoreE
	.align		8
        /*0048*/ 	.dword	_ZN34_INTERNAL_7fd32a48_4_k_cu_ff6be3794cuda3std3__419piecewise_constructE
	.align		8
        /*0050*/ 	.dword	_ZN34_INTERNAL_7fd32a48_4_k_cu_ff6be3794cuda3std3__48in_placeE
	.align		8
        /*0058*/ 	.dword	_ZN34_INTERNAL_7fd32a48_4_k_cu_ff6be3794cuda3std3__420unreachable_sentinelE
	.align		8
        /*0060*/ 	.dword	_ZN34_INTERNAL_7fd32a48_4_k_cu_ff6be3794cuda3std3__47nulloptE
	.align		8
        /*0068*/ 	.dword	_ZN34_INTERNAL_7fd32a48_4_k_cu_ff6be3794cuda3std3__48unexpectE
	.align		8
        /*0070*/ 	.dword	_ZN34_INTERNAL_7fd32a48_4_k_cu_ff6be3794cuda3std6ranges3__45__cpo4swapE
	.align		8
        /*0078*/ 	.dword	_ZN34_INTERNAL_7fd32a48_4_k_cu_ff6be3794cuda3std6ranges3__45__cpo9iter_moveE
	.align		8
        /*0080*/ 	.dword	_ZN34_INTERNAL_7fd32a48_4_k_cu_ff6be3794cuda3std6ranges3__45__cpo5beginE
	.align		8
        /*0088*/ 	.dword	_ZN34_INTERNAL_7fd32a48_4_k_cu_ff6be3794cuda3std6ranges3__45__cpo3endE
	.align		8
        /*0090*/ 	.dword	_ZN34_INTERNAL_7fd32a48_4_k_cu_ff6be3794cuda3std6ranges3__45__cpo6cbeginE
	.align		8
        /*0098*/ 	.dword	_ZN34_INTERNAL_7fd32a48_4_k_cu_ff6be3794cuda3std6ranges3__45__cpo4cendE
	.align		8
        /*00a0*/ 	.dword	_ZN34_INTERNAL_7fd32a48_4_k_cu_ff6be3794cuda3std6ranges3__45__cpo7advanceE
	.align		8
        /*00a8*/ 	.dword	_ZN34_INTERNAL_7fd32a48_4_k_cu_ff6be3794cuda3std6ranges3__45__cpo9iter_swapE
	.align		8
        /*00b0*/ 	.dword	_ZN34_INTERNAL_7fd32a48_4_k_cu_ff6be3794cuda3std6ranges3__45__cpo4nextE
	.align		8
        /*00b8*/ 	.dword	_ZN34_INTERNAL_7fd32a48_4_k_cu_ff6be3794cuda3std6ranges3__45__cpo4prevE
	.align		8
        /*00c0*/ 	.dword	_ZN34_INTERNAL_7fd32a48_4_k_cu_ff6be3794cuda3std6ranges3__45__cpo4dataE
	.align		8
        /*00c8*/ 	.dword	_ZN34_INTERNAL_7fd32a48_4_k_cu_ff6be3794cuda3std6ranges3__45__cpo5cdataE
	.align		8
        /*00d0*/ 	.dword	_ZN34_INTERNAL_7fd32a48_4_k_cu_ff6be3794cuda3std6ranges3__45__cpo4sizeE
	.align		8
        /*00d8*/ 	.dword	_ZN34_INTERNAL_7fd32a48_4_k_cu_ff6be3794cuda3std6ranges3__45__cpo5ssizeE
	.align		8
        /*00e0*/ 	.dword	_ZN34_INTERNAL_7fd32a48_4_k_cu_ff6be3794cuda3std6ranges3__45__cpo8distanceE
	.align		8
        /*00e8*/ 	.dword	_ZN34_INTERNAL_7fd32a48_4_k_cu_ff6be3796thrust24THRUST_300001_SM_1000_NS8cuda_cub3parE
	.align		8
        /*00f0*/ 	.dword	_ZN34_INTERNAL_7fd32a48_4_k_cu_ff6be3796thrust24THRUST_300001_SM_1000_NS8cuda_cub10par_nosyncE
	.align		8
        /*00f8*/ 	.dword	_ZN34_INTERNAL_7fd32a48_4_k_cu_ff6be3796thrust24THRUST_300001_SM_1000_NS6system6detail10sequential3seqE
	.align		8
        /*0100*/ 	.dword	_ZN34_INTERNAL_7fd32a48_4_k_cu_ff6be3796thrust24THRUST_300001_SM_1000_NS6system3cpp3parE
	.align		8
        /*0108*/ 	.dword	_ZN34_INTERNAL_7fd32a48_4_k_cu_ff6be3796thrust24THRUST_300001_SM_1000_NS12placeholders2_1E
	.align		8
        /*0110*/ 	.dword	_ZN34_INTERNAL_7fd32a48_4_k_cu_ff6be3796thrust24THRUST_300001_SM_1000_NS12placeholders2_2E
	.align		8
        /*0118*/ 	.dword	_ZN34_INTERNAL_7fd32a48_4_k_cu_ff6be3796thrust24THRUST_300001_SM_1000_NS12placeholders2_3E
	.align		8
        /*0120*/ 	.dword	_ZN34_INTERNAL_7fd32a48_4_k_cu_ff6be3796thrust24THRUST_300001_SM_1000_NS12placeholders2_4E
	.align		8
        /*0128*/ 	.dword	_ZN34_INTERNAL_7fd32a48_4_k_cu_ff6be3796thrust24THRUST_300001_SM_1000_NS12placeholders2_5E
	.align		8
        /*0130*/ 	.dword	_ZN34_INTERNAL_7fd32a48_4_k_cu_ff6be3796thrust24THRUST_300001_SM_1000_NS12placeholders2_6E
	.align		8
        /*0138*/ 	.dword	_ZN34_INTERNAL_7fd32a48_4_k_cu_ff6be3796thrust24THRUST_300001_SM_1000_NS12placeholders2_7E
	.align		8
        /*0140*/ 	.dword	_ZN34_INTERNAL_7fd32a48_4_k_cu_ff6be3796thrust24THRUST_300001_SM_1000_NS12placeholders2_8E
	.align		8
        /*0148*/ 	.dword	_ZN34_INTERNAL_7fd32a48_4_k_cu_ff6be3796thrust24THRUST_300001_SM_1000_NS12placeholders2_9E
	.align		8
        /*0150*/ 	.dword	_ZN34_INTERNAL_7fd32a48_4_k_cu_ff6be3796thrust24THRUST_300001_SM_1000_NS12placeholders3_10E
	.align		8
        /*0158*/ 	.dword	_ZN34_INTERNAL_7fd32a48_4_k_cu_ff6be3796thrust24THRUST_300001_SM_1000_NS3seqE
	.align		8
        /*0160*/ 	.dword	_ZN34_INTERNAL_7fd32a48_4_k_cu_ff6be3796thrust24THRUST_300001_SM_1000_NS6deviceE


//--------------------- .text._ZN3cub18CUB_300001_SM_10006detail8for_each13static_kernelINS2_12policy_hub_t12policy_500_tElNS2_12op_wrapper_tIl22floyd_warshall_functorN6thrust24THRUST_300001_SM_1000_NS17counting_iteratorIiNS9_11use_defaultESB_SB_EEEEEEvT0_T1_ --------------------------
	.section	.text._ZN3cub18CUB_300001_SM_10006detail8for_each13static_kernelINS2_12policy_hub_t12policy_500_tElNS2_12op_wrapper_tIl22floyd_warshall_functorN6thrust24THRUST_300001_SM_1000_NS17counting_iteratorIiNS9_11use_defaultESB_SB_EEEEEEvT0_T1_,"ax",@progbits
	.align	128
        .global         _ZN3cub18CUB_300001_SM_10006detail8for_each13static_kernelINS2_12policy_hub_t12policy_500_tElNS2_12op_wrapper_tIl22floyd_warshall_functorN6thrust24THRUST_300001_SM_1000_NS17counting_iteratorIiNS9_11use_defaultESB_SB_EEEEEEvT0_T1_
        .type           _ZN3cub18CUB_300001_SM_10006detail8for_each13static_kernelINS2_12policy_hub_t12policy_500_tElNS2_12op_wrapper_tIl22floyd_warshall_functorN6thrust24THRUST_300001_SM_1000_NS17counting_iteratorIiNS9_11use_defaultESB_SB_EEEEEEvT0_T1_,@function
        .size           _ZN3cub18CUB_300001_SM_10006detail8for_each13static_kernelINS2_12policy_hub_t12policy_500_tElNS2_12op_wrapper_tIl22floyd_warshall_functorN6thrust24THRUST_300001_SM_1000_NS17counting_iteratorIiNS9_11use_defaultESB_SB_EEEEEEvT0_T1_,(.L_x_7 - _ZN3cub18CUB_300001_SM_10006detail8for_each13static_kernelINS2_12policy_hub_t12policy_500_tElNS2_12op_wrapper_tIl22floyd_warshall_functorN6thrust24THRUST_300001_SM_1000_NS17counting_iteratorIiNS9_11use_defaultESB_SB_EEEEEEvT0_T1_)
        .other          _ZN3cub18CUB_300001_SM_10006detail8for_each13static_kernelINS2_12policy_hub_t12policy_500_tElNS2_12op_wrapper_tIl22floyd_warshall_functorN6thrust24THRUST_300001_SM_1000_NS17counting_iteratorIiNS9_11use_defaultESB_SB_EEEEEEvT0_T1_,@"STO_CUDA_ENTRY STV_DEFAULT"
_ZN3cub18CUB_300001_SM_10006detail8for_each13static_kernelINS2_12policy_hub_t12policy_500_tElNS2_12op_wrapper_tIl22floyd_warshall_functorN6thrust24THRUST_300001_SM_1000_NS17counting_iteratorIiNS9_11use_defaultESB_SB_EEEEEEvT0_T1_:
.text._ZN3cub18CUB_300001_SM_10006detail8for_each13static_kernelINS2_12policy_hub_t12policy_500_tElNS2_12op_wrapper_tIl22floyd_warshall_functorN6thrust24THRUST_300001_SM_1000_NS17counting_iteratorIiNS9_11use_defaultESB_SB_EEEEEEvT0_T1_:
[----:B------:R-:W-:Y:S08]  /*0000*/  LDC R1, c[0x0][0x37c] ;  /* 0x0000df00ff017b82 */ /* 0x000ff00000000800 */
[----:B------:R-:W0:Y:S01]  /*0010*/  S2UR UR4, SR_CTAID.X ;  /* 0x00000000000479c3 */ /* 0x000e220000002500 */
[----:B------:R-:W1:Y:S01]  /*0020*/  LDCU.64 UR6, c[0x0][0x380] ;  /* 0x00007000ff0677ac */ /* 0x000e620008000a00 */
[----:B------:R-:W2:Y:S01]  /*0030*/  LDCU.64 UR8, c[0x0][0x358] ;  /* 0x00006b00ff0877ac */ /* 0x000ea20008000a00 */
[----:B0-----:R-:W-:-:S04]  /*0040*/  UIMAD.WIDE.U32 UR4, UR4, 0x200, URZ ;  /* 0x00000200040478a5 */ /* 0x001fc8000f8e00ff */
[----:B-1----:R-:W-:-:S04]  /*0050*/  UIADD3 UR6, UP0, UPT, -UR4, UR6, URZ ;  /* 0x0000000604067290 */ /* 0x002fc8000ff1e1ff */
[----:B------:R-:W-:Y:S02]  /*0060*/  UIADD3.X UR7, UPT, UPT, ~UR5, UR7, URZ, UP0, !UPT ;  /* 0x0000000705077290 */ /* 0x000fe400087fe5ff */
[----:B------:R-:W-:-:S04]  /*0070*/  UISETP.GE.U32.AND UP0, UPT, UR6, 0x200, UPT ;  /* 0x000002000600788c */ /* 0x000fc8000bf06070 */
[----:B------:R-:W-:-:S09]  /*0080*/  UISETP.GE.AND.EX UP0, UPT, UR7, URZ, UPT, UP0 ;  /* 0x000000ff0700728c */ /* 0x000fd2000bf06300 */
[----:B--2---:R-:W-:Y:S05]  /*0090*/  BRA.U !UP0, `(.L_x_0) ;  /* 0x00000005081c7547 */ /* 0x004fea000b800000 */
[----:B------:R-:W0:Y:S01]  /*00a0*/  LDC R0, c[0x0][0x398] ;  /* 0x0000e600ff007b82 */ /* 0x000e220000000800 */
[----:B------:R-:W1:Y:S07]  /*00b0*/  S2R R5, SR_TID.X ;  /* 0x0000000000057919 */ /* 0x000e6e0000002100 */
[----:B------:R-:W1:Y:S01]  /*00c0*/  LDC R8, c[0x0][0x388] ;  /* 0x0000e200ff087b82 */ /* 0x000e620000000800 */
[-C--:B0-----:R-:W-:Y:S02]  /*00d0*/  IABS R4, R0.reuse ;  /* 0x0000000000047213 */ /* 0x081fe40000000000 */
[----:B------:R-:W-:-:S02]  /*00e0*/  LOP3.LUT R10, RZ, R0, RZ, 0x33, !PT ;  /* 0x00000000ff0a7212 */ /* 0x000fc400078e33ff */
[----:B------:R-:W0:Y:S01]  /*00f0*/  I2F.RP R6, R4 ;  /* 0x0000000400067306 */ /* 0x000e220000209400 */
[----:B-1----:R-:W-:Y:S01]  /*0100*/  IADD3 R5, PT, PT, R5, UR4, R8 ;  /* 0x0000000405057c10 */ /* 0x002fe2000fffe008 */
[----:B------:R-:W1:Y:S03]  /*0110*/  LDCU UR4, c[0x0][0x39c] ;  /* 0x00007380ff0477ac */ /* 0x000e660008000800 */
[----:B------:R-:W-:Y:S02]  /*0120*/  IABS R9, R5 ;  /* 0x0000000500097213 */ /* 0x000fe40000000000 */
[----:B------:R-:W-:Y:S01]  /*0130*/  ISETP.GE.AND P1, PT, R5, RZ, PT ;  /* 0x000000ff0500720c */ /* 0x000fe20003f26270 */
[----:B0-----:R-:W0:Y:S02]  /*0140*/  MUFU.RCP R6, R6 ;  /* 0x0000000600067308 */ /* 0x001e240000001000 */
[----:B0-----:R-:W-:-:S06]  /*0150*/  VIADD R2, R6, 0xffffffe ;  /* 0x0ffffffe06027836 */ /* 0x001fcc0000000000 */
[----:B------:R0:W2:Y:S02]  /*0160*/  F2I.FTZ.U32.TRUNC.NTZ R3, R2 ;  /* 0x0000000200037305 */ /* 0x0000a4000021f000 */
[----:B0-----:R-:W-:Y:S02]  /*0170*/  IMAD.MOV.U32 R2, RZ, RZ, RZ ;  /* 0x000000ffff027224 */ /* 0x001fe400078e00ff */
[----:B--2---:R-:W-:-:S04]  /*0180*/  IMAD.MOV R7, RZ, RZ, -R3 ;  /* 0x000000ffff077224 */ /* 0x004fc800078e0a03 */
[----:B------:R-:W-:-:S04]  /*0190*/  IMAD R7, R7, R4, RZ ;  /* 0x0000000407077224 */ /* 0x000fc800078e02ff */
[----:B------:R-:W-:-:S04]  /*01a0*/  IMAD.HI.U32 R8, R3, R7, R2 ;  /* 0x0000000703087227 */ /* 0x000fc800078e0002 */
[----:B------:R-:W-:-:S04]  /*01b0*/  IMAD.MOV.U32 R7, RZ, RZ, R9 ;  /* 0x000000ffff077224 */ /* 0x000fc800078e0009 */
[----:B------:R-:W-:-:S05]  /*01c0*/  IMAD.HI.U32 R3, R8, R7, RZ ;  /* 0x0000000708037227 */ /* 0x000fca00078e00ff */
[----:B------:R-:W-:-:S05]  /*01d0*/  IADD3 R3, PT, PT, -R3, RZ, RZ ;  /* 0x000000ff03037210 */ /* 0x000fca0007ffe1ff */
[C---:B------:R-:W-:Y:S02]  /*01e0*/  IMAD R7, R4.reuse, R3, R7 ;  /* 0x0000000304077224 */ /* 0x040fe400078e0207 */
[----:B------:R-:W0:Y:S03]  /*01f0*/  LDC.64 R2, c[0x0][0x390] ;  /* 0x0000e400ff027b82 */ /* 0x000e260000000a00 */
[----:B------:R-:W-:-:S13]  /*0200*/  ISETP.GT.U32.AND P0, PT, R4, R7, PT ;  /* 0x000000070400720c */ /* 0x000fda0003f04070 */
[----:B------:R-:W-:-:S05]  /*0210*/  @!P0 IMAD.IADD R7, R7, 0x1, -R4 ;  /* 0x0000000107078824 */ /* 0x000fca00078e0a04 */
[----:B------:R-:W-:-:S13]  /*0220*/  ISETP.GT.U32.AND P0, PT, R4, R7, PT ;  /* 0x000000070400720c */ /* 0x000fda0003f04070 */
[----:B------:R-:W-:Y:S01]  /*0230*/  @!P0 IMAD.IADD R7, R7, 0x1, -R4 ;  /* 0x0000000107078824 */ /* 0x000fe200078e0a04 */
[----:B------:R-:W-:-:S03]  /*0240*/  ISETP.NE.AND P0, PT, R0, RZ, PT ;  /* 0x000000ff0000720c */ /* 0x000fc60003f05270 */
[----:B------:R-:W-:-:S05]  /*0250*/  @!P1 IMAD.MOV R7, RZ, RZ, -R7 ;  /* 0x000000ffff079224 */ /* 0x000fca00078e0a07 */
[----:B------:R-:W-:-:S04]  /*0260*/  SEL R12, R10, R7, !P0 ;  /* 0x000000070a0c7207 */ /* 0x000fc80004000000 */
[----:B-1----:R-:W-:-:S05]  /*0270*/  IADD3 R7, PT, PT, R5, UR4, -R12 ;  /* 0x0000000405077c10 */ /* 0x002fca000fffe80c */
[----:B0-----:R-:W-:-:S05]  /*0280*/  IMAD.WIDE R6, R7, 0x4, R2 ;  /* 0x0000000407067825 */ /* 0x001fca00078e0202 */
[----:B------:R-:W2:Y:S01]  /*0290*/  LDG.E R13, desc[UR8][R6.64] ;  /* 0x00000008060d7981 */ /* 0x000ea2000c1e1900 */
[----:B------:R-:W-:Y:S01]  /*02a0*/  VIADD R9, R5, 0x100 ;  /* 0x0000010005097836 */ /* 0x000fe20000000000 */
[----:B------:R-:W-:Y:S04]  /*02b0*/  BSSY.RECONVERGENT B0, `(.L_x_1) ;  /* 0x0000019000007945 */ /* 0x000fe80003800200 */
[----:B------:R-:W-:Y:S02]  /*02c0*/  IABS R11, R9 ;  /* 0x00000009000b7213 */ /* 0x000fe40000000000 */
[----:B------:R-:W-:-:S03]  /*02d0*/  ISETP.GE.AND P2, PT, R9, RZ, PT ;  /* 0x000000ff0900720c */ /* 0x000fc60003f46270 */
[----:B------:R-:W-:-:S05]  /*02e0*/  IMAD.HI.U32 R8, R8, R11, RZ ;  /* 0x0000000b08087227 */ /* 0x000fca00078e00ff */
[----:B------:R-:W-:-:S05]  /*02f0*/  IADD3 R8, PT, PT, -R8, RZ, RZ ;  /* 0x000000ff08087210 */ /* 0x000fca0007ffe1ff */
[----:B------:R-:W-:-:S05]  /*0300*/  IMAD R11, R4, R8, R11 ;  /* 0x00000008040b7224 */ /* 0x000fca00078e020b */
[----:B------:R-:W-:-:S13]  /*0310*/  ISETP.GT.U32.AND P1, PT, R4, R11, PT ;  /* 0x0000000b0400720c */ /* 0x000fda0003f24070 */
[----:B------:R-:W-:-:S05]  /*0320*/  @!P1 IMAD.IADD R11, R11, 0x1, -R4 ;  /* 0x000000010b0b9824 */ /* 0x000fca00078e0a04 */
[----:B------:R-:W-:-:S13]  /*0330*/  ISETP.GT.U32.AND P1, PT, R4, R11, PT ;  /* 0x0000000b0400720c */ /* 0x000fda0003f24070 */
[----:B------:R-:W-:Y:S02]  /*0340*/  @!P1 IMAD.IADD R11, R11, 0x1, -R4 ;  /* 0x000000010b0b9824 */ /* 0x000fe400078e0a04 */
[----:B------:R-:W-:-:S04]  /*0350*/  IMAD.WIDE R4, R5, 0x4, R2 ;  /* 0x0000000405047825 */ /* 0x000fc800078e0202 */
[----:B------:R-:W-:-:S05]  /*0360*/  @!P2 IMAD.MOV R11, RZ, RZ, -R11 ;  /* 0x000000ffff0ba224 */ /* 0x000fca00078e0a0b */
[----:B------:R-:W-:-:S04]  /*0370*/  SEL R10, R10, R11, !P0 ;  /* 0x0000000b0a0a7207 */ /* 0x000fc80004000000 */
[----:B------:R-:W-:-:S05]  /*0380*/  IADD3 R9, PT, PT, R9, UR4, -R10 ;  /* 0x0000000409097c10 */ /* 0x000fca000fffe80a */
[----:B------:R-:W-:Y:S01]  /*0390*/  IMAD.WIDE R8, R9, 0x4, R2 ;  /* 0x0000000409087825 */ /* 0x000fe200078e0202 */
[----:B--2---:R-:W-:-:S13]  /*03a0*/  ISETP.NE.AND P0, PT, R13, 0x3b9aca00, PT ;  /* 0x3b9aca000d00780c */ /* 0x004fda0003f05270 */
[----:B------:R-:W-:Y:S05]  /*03b0*/  @!P0 BRA `(.L_x_2) ;  /* 0x0000000000208947 */ /* 0x000fea0003800000 */
[----:B------:R-:W-:-:S04]  /*03c0*/  IMAD R7, R0, UR4, R12 ;  /* 0x0000000400077c24 */ /* 0x000fc8000f8e020c */
[----:B------:R-:W-:-:S06]  /*03d0*/  IMAD.WIDE R6, R7, 0x4, R2 ;  /* 0x0000000407067825 */ /* 0x000fcc00078e0202 */
[----:B------:R-:W2:Y:S02]  /*03e0*/  LDG.E R7, desc[UR8][R6.64] ;  /* 0x0000000806077981 */ /* 0x000ea4000c1e1900 */
[----:B--2---:R-:W-:-:S13]  /*03f0*/  ISETP.NE.AND P0, PT, R7, 0x3b9aca00, PT ;  /* 0x3b9aca000700780c */ /* 0x004fda0003f05270 */
[----:B------:R-:W-:Y:S05]  /*0400*/  @!P0 BRA `(.L_x_2) ;  /* 0x00000000000c8947 */ /* 0x000fea0003800000 */
[----:B------:R-:W2:Y:S02]  /*0410*/  LDG.E R6, desc[UR8][R4.64] ;  /* 0x0000000804067981 */ /* 0x000ea4000c1e1900 */
[----:B--2---:R-:W-:-:S05]  /*0420*/  VIADDMNMX R7, R7, R13, R6, PT ;  /* 0x0000000d07077246 */ /* 0x004fca0003800106 */
[----:B------:R0:W-:Y:S02]  /*0430*/  STG.E desc[UR8][R4.64], R7 ;  /* 0x0000000704007986 */ /* 0x0001e4000c101908 */
.L_x_2:
[----:B------:R-:W-:Y:S05]  /*0440*/  BSYNC.RECONVERGENT B0 ;  /* 0x0000000000007941 */ /* 0x000fea0003800200 */
.L_x_1:
[----:B------:R-:W2:Y:S01]  /*0450*/  LDG.E R9, desc[UR8][R8.64] ;  /* 0x0000000808097981 */ /* 0x000ea2000c1e1900 */
[----:B0-----:R-:W-:Y:S01]  /*0460*/  IMAD R7, R0, UR4, R10 ;  /* 0x0000000400077c24 */ /* 0x001fe2000f8e020a */
[----:B--2---:R-:W-:-:S13]  /*0470*/  ISETP.NE.AND P0, PT, R9, 0x3b9aca00, PT ;  /* 0x3b9aca000900780c */ /* 0x004fda0003f05270 */
[----:B------:R-:W-:Y:S05]  /*0480*/  @!P0 EXIT ;  /* 0x000000000000894d */ /* 0x000fea0003800000 */
[----:B------:R-:W-:-:S06]  /*0490*/  IMAD.WIDE R2, R7, 0x4, R2 ;  /* 0x0000000407027825 */ /* 0x000fcc00078e0202 */
[----:B------:R-:W2:Y:S02]  /*04a0*/  LDG.E R3, desc[UR8][R2.64] ;  /* 0x0000000802037981 */ /* 0x000ea4000c1e1900 */
[----:B--2---:R-:W-:-:S13]  /*04b0*/  ISETP.NE.AND P0, PT, R3, 0x3b9aca00, PT ;  /* 0x3b9aca000300780c */ /* 0x004fda0003f05270 */
[----:B------:R-:W-:Y:S05]  /*04c0*/  @!P0 EXIT ;  /* 0x000000000000894d */ /* 0x000fea0003800000 */
[----:B------:R-:W2:Y:S02]  /*04d0*/  LDG.E R0, desc[UR8][R4.64+0x400] ;  /* 0x0004000804007981 */ /* 0x000ea4000c1e1900 */
[----:B--2---:R-:W-:-:S05]  /*04e0*/  VIADDMNMX R3, R3, R9, R0, PT ;  /* 0x0000000903037246 */ /* 0x004fca0003800100 */
[----:B------:R-:W-:Y:S01]  /*04f0*/  STG.E desc[UR8][R4.64+0x400], R3 ;  /* 0x0004000304007986 */ /* 0x000fe2000c101908 */
[----:B------:R-:W-:Y:S05]  /*0500*/  EXIT ;  /* 0x000000000000794d */ /* 0x000fea0003800000 */
.L_x_0:
[----:B------:R-:W0:Y:S01]  /*0510*/  S2R R0, SR_TID.X ;  /* 0x0000000000007919 */ /* 0x000e220000002100 */
[----:B------:R-:W-:Y:S01]  /*0520*/  USHF.R.S32.HI UR7, URZ, 0x1f, UR6 ;  /* 0x0000001fff077899 */ /* 0x000fe20008011406 */
[----:B------:R-:W-:Y:S05]  /*0530*/  BSSY.RECONVERGENT B0, `(.L_x_3) ;  /* 0x000002f000007945 */ /* 0x000fea0003800200 */
[----:B------:R-:W-:Y:S01]  /*0540*/  IMAD.U32 R2, RZ, RZ, UR7 ;  /* 0x00000007ff027e24 */ /* 0x000fe2000f8e00ff */
[----:B0-----:R-:W-:-:S04]  /*0550*/  ISETP.LT.U32.AND P0, PT, R0, UR6, PT ;  /* 0x0000000600007c0c */ /* 0x001fc8000bf01070 */
[----:B------:R-:W-:-:S13]  /*0560*/  ISETP.GT.AND.EX P0, PT, R2, RZ, PT, P0 ;  /* 0x000000ff0200720c */ /* 0x000fda0003f04300 */
[----:B------:R-:W-:Y:S05]  /*0570*/  @!P0 BRA `(.L_x_4) ;  /* 0x0000000000a88947 */ /* 0x000fea0003800000 */
[----:B------:R-:W0:Y:S08]  /*0580*/  LDC R11, c[0x0][0x398] ;  /* 0x0000e600ff0b7b82 */ /* 0x000e300000000800 */
[----:B------:R-:W1:Y:S08]  /*0590*/  LDC R5, c[0x0][0x388] ;  /* 0x0000e200ff057b82 */ /* 0x000e700000000800 */
[----:B------:R-:W2:Y:S01]  /*05a0*/  LDC R8, c[0x0][0x39c] ;  /* 0x0000e700ff087b82 */ /* 0x000ea20000000800 */
[----:B0-----:R-:W-:-:S02]  /*05b0*/  IABS R6, R11 ;  /* 0x0000000b00067213 */ /* 0x001fc40000000000 */
[----:B------:R-:W-:Y:S02]  /*05c0*/  ISETP.NE.AND P2, PT, R11, RZ, PT ;  /* 0x000000ff0b00720c */ /* 0x000fe40003f45270 */
[----:B------:R-:W0:Y:S01]  /*05d0*/  I2F.RP R4, R6 ;  /* 0x0000000600047306 */ /* 0x000e220000209400 */
[----:B-1----:R-:W-:-:S04]  /*05e0*/  IADD3 R9, PT, PT, R0, UR4, R5 ;  /* 0x0000000400097c10 */ /* 0x002fc8000fffe005 */
[----:B------:R-:W-:-:S03]  /*05f0*/  ISETP.GE.AND P1, PT, R9, RZ, PT ;  /* 0x000000ff0900720c */ /* 0x000fc60003f26270 */
[----:B0-----:R-:W0:Y:S02]  /*0600*/  MUFU.RCP R4, R4 ;  /* 0x0000000400047308 */ /* 0x001e240000001000 */
[----:B0-----:R-:W-:-:S06]  /*0610*/  IADD3 R2, PT, PT, R4, 0xffffffe, RZ ;  /* 0x0ffffffe04027810 */ /* 0x001fcc0007ffe0ff */
[----:B------:R0:W1:Y:S02]  /*0620*/  F2I.FTZ.U32.TRUNC.NTZ R3, R2 ;  /* 0x0000000200037305 */ /* 0x000064000021f000 */
[----:B0-----:R-:W-:Y:S02]  /*0630*/  IMAD.MOV.U32 R2, RZ, RZ, RZ ;  /* 0x000000ffff027224 */ /* 0x001fe400078e00ff */
[----:B-1----:R-:W-:-:S04]  /*0640*/  IMAD.MOV R7, RZ, RZ, -R3 ;  /* 0x000000ffff077224 */ /* 0x002fc800078e0a03 */
[----:B------:R-:W-:Y:S01]  /*0650*/  IMAD R5, R7, R6, RZ ;  /* 0x0000000607057224 */ /* 0x000fe200078e02ff */
[----:B------:R-:W-:-:S03]  /*0660*/  IABS R7, R9 ;  /* 0x0000000900077213 */ /* 0x000fc60000000000 */
        /* <DEDUP_REMOVED lines=9> */
[----:B------:R-:W-:-:S04]  /*0700*/  @!P0 IMAD.IADD R3, R3, 0x1, -R6 ;  /* 0x0000000103038824 */ /* 0x000fc800078e0a06 */
[----:B------:R-:W-:-:S05]  /*0710*/  IMAD.MOV.U32 R6, RZ, RZ, R3 ;  /* 0x000000ffff067224 */ /* 0x000fca00078e0003 */
[----:B------:R-:W-:Y:S02]  /*0720*/  @!P1 IADD3 R6, PT, PT, -R6, RZ, RZ ;  /* 0x000000ff06069210 */ /* 0x000fe40007ffe1ff */
[----:B------:R-:W-:-:S04]  /*0730*/  @!P2 LOP3.LUT R6, RZ, R11, RZ, 0x33, !PT ;  /* 0x0000000bff06a212 */ /* 0x000fc800078e33ff */
[----:B--2---:R-:W-:-:S05]  /*0740*/  IADD3 R3, PT, PT, R9, R8, -R6 ;  /* 0x0000000809037210 */ /* 0x004fca0007ffe806 */
[----:B0-----:R-:W-:-:S05]  /*0750*/  IMAD.WIDE R2, R3, 0x4, R4 ;  /* 0x0000000403027825 */ /* 0x001fca00078e0204 */
[----:B------:R-:W2:Y:S02]  /*0760*/  LDG.E R7, desc[UR8][R2.64] ;  /* 0x0000000802077981 */ /* 0x000ea4000c1e1900 */
[----:B--2---:R-:W-:-:S13]  /*0770*/  ISETP.NE.AND P0, PT, R7, 0x3b9aca00, PT ;  /* 0x3b9aca000700780c */ /* 0x004fda0003f05270 */
[----:B------:R-:W-:Y:S05]  /*0780*/  @!P0 BRA `(.L_x_4) ;  /* 0x0000000000248947 */ /* 0x000fea0003800000 */
[----:B------:R-:W-:-:S04]  /*0790*/  IMAD R3, R11, R8, R6 ;  /* 0x000000080b037224 */ /* 0x000fc800078e0206 */
[----:B------:R-:W-:-:S06]  /*07a0*/  IMAD.WIDE R2, R3, 0x4, R4 ;  /* 0x0000000403027825 */ /* 0x000fcc00078e0204 */
[----:B------:R-:W2:Y:S02]  /*07b0*/  LDG.E R3, desc[UR8][R2.64] ;  /* 0x0000000802037981 */ /* 0x000ea4000c1e1900 */
[----:B--2---:R-:W-:-:S13]  /*07c0*/  ISETP.NE.AND P0, PT, R3, 0x3b9aca00, PT ;  /* 0x3b9aca000300780c */ /* 0x004fda0003f05270 */
[----:B------:R-:W-:Y:S05]  /*07d0*/  @!P0 BRA `(.L_x_4) ;  /* 0x0000000000108947 */ /* 0x000fea0003800000 */
[----:B------:R-:W-:-:S05]  /*07e0*/  IMAD.WIDE R4, R9, 0x4, R4 ;  /* 0x0000000409047825 */ /* 0x000fca00078e0204 */
[----:B------:R-:W2:Y:S02]  /*07f0*/  LDG.E R2, desc[UR8][R4.64] ;  /* 0x0000000804027981 */ /* 0x000ea4000c1e1900 */
[----:B--2---:R-:W-:-:S05]  /*0800*/  VIADDMNMX R3, R3, R7, R2, PT ;  /* 0x0000000703037246 */ /* 0x004fca0003800102 */
[----:B------:R0:W-:Y:S02]  /*0810*/  STG.E desc[UR8][R4.64], R3 ;  /* 0x0000000304007986 */ /* 0x0001e4000c101908 */
.L_x_4:
[----:B------:R-:W-:Y:S05]  /*0820*/  BSYNC.RECONVERGENT B0 ;  /* 0x0000000000007941 */ /* 0x000fea0003800200 */
.L_x_3:
[----:B------:R-:W-:Y:S02]  /*0830*/  VIADD R0, R0, 0x100 ;  /* 0x0000010000007836 */ /* 0x000fe40000000000 */
[----:B------:R-:W-:-:S03]  /*0840*/  IMAD.U32 R2, RZ, RZ, UR7 ;  /* 0x00000007ff027e24 */ /* 0x000fc6000f8e00ff */
[----:B------:R-:W-:-:S04]  /*0850*/  ISETP.LT.U32.AND P0, PT, R0, UR6, PT ;  /* 0x0000000600007c0c */ /* 0x000fc8000bf01070 */
[----:B------:R-:W-:-:S13]  /*0860*/  ISETP.GT.AND.EX P0, PT, R2, RZ, PT, P0 ;  /* 0x000000ff0200720c */ /* 0x000fda0003f04300 */
[----:B------:R-:W-:Y:S05]  /*0870*/  @!P0 EXIT ;  /* 0x000000000000894d */ /* 0x000fea0003800000 */
[----:B------:R-:W1:Y:S01]  /*0880*/  LDC R9, c[0x0][0x398] ;  /* 0x0000e600ff097b82 */ /* 0x000e620000000800 */
[----:B------:R-:W2:Y:S07]  /*0890*/  LDCU UR6, c[0x0][0x39c] ;  /* 0x00007380ff0677ac */ /* 0x000eae0008000800 */
[----:B------:R-:W3:Y:S01]  /*08a0*/  LDC R7, c[0x0][0x388] ;  /* 0x0000e200ff077b82 */ /* 0x000ee20000000800 */
[----:B-1----:R-:W-:Y:S02]  /*08b0*/  IABS R11, R9 ;  /* 0x00000009000b7213 */ /* 0x002fe40000000000 */
[----:B------:R-:W-:-:S02]  /*08c0*/  ISETP.NE.AND P2, PT, R9, RZ, PT ;  /* 0x000000ff0900720c */ /* 0x000fc40003f45270 */
[----:B0-----:R-:W0:Y:S01]  /*08d0*/  I2F.RP R4, R11 ;  /* 0x0000000b00047306 */ /* 0x001e220000209400 */
[----:B---3--:R-:W-:-:S04]  /*08e0*/  IADD3 R7, PT, PT, R0, UR4, R7 ;  /* 0x0000000400077c10 */ /* 0x008fc8000fffe007 */
[----:B------:R-:W-:Y:S02]  /*08f0*/  IABS R0, R7 ;  /* 0x0000000700007213 */ /* 0x000fe40000000000 */
[----:B------:R-:W-:Y:S01]  /*0900*/  ISETP.GE.AND P1, PT, R7, RZ, PT ;  /* 0x000000ff0700720c */ /* 0x000fe20003f26270 */
[----:B0-----:R-:W0:Y:S02]  /*0910*/  MUFU.RCP R4, R4 ;  /* 0x0000000400047308 */ /* 0x001e240000001000 */
[----:B0-----:R-:W-:-:S06]  /*0920*/  VIADD R5, R4, 0xffffffe ;  /* 0x0ffffffe04057836 */ /* 0x001fcc0000000000 */
[----:B------:R0:W1:Y:S02]  /*0930*/  F2I.FTZ.U32.TRUNC.NTZ R3, R5 ;  /* 0x0000000500037305 */ /* 0x000064000021f000 */
[----:B0-----:R-:W0:Y:S01]  /*0940*/  LDC.64 R4, c[0x0][0x390] ;  /* 0x0000e400ff047b82 */ /* 0x001e220000000a00 */
[----:B-1----:R-:W-:-:S05]  /*0950*/  IADD3 R2, PT, PT, RZ, -R3, RZ ;  /* 0x80000003ff027210 */ /* 0x002fca0007ffe0ff */
[----:B------:R-:W-:Y:S02]  /*0960*/  IMAD R13, R2, R11, RZ ;  /* 0x0000000b020d7224 */ /* 0x000fe400078e02ff */
[----:B------:R-:W-:-:S04]  /*0970*/  IMAD.MOV.U32 R2, RZ, RZ, RZ ;  /* 0x000000ffff027224 */ /* 0x000fc800078e00ff */
[----:B------:R-:W-:-:S04]  /*0980*/  IMAD.HI.U32 R13, R3, R13, R2 ;  /* 0x0000000d030d7227 */ /* 0x000fc800078e0002 */
[----:B------:R-:W-:-:S04]  /*0990*/  IMAD.MOV.U32 R2, RZ, RZ, R0 ;  /* 0x000000ffff027224 */ /* 0x000fc800078e0000 */
[----:B------:R-:W-:-:S04]  /*09a0*/  IMAD.HI.U32 R0, R13, R2, RZ ;  /* 0x000000020d007227 */ /* 0x000fc800078e00ff */
[----:B------:R-:W-:-:S04]  /*09b0*/  IMAD.MOV R3, RZ, RZ, -R0 ;  /* 0x000000ffff037224 */ /* 0x000fc800078e0a00 */
[----:B------:R-:W-:-:S05]  /*09c0*/  IMAD R0, R11, R3, R2 ;  /* 0x000000030b007224 */ /* 0x000fca00078e0202 */
[----:B------:R-:W-:-:S13]  /*09d0*/  ISETP.GT.U32.AND P0, PT, R11, R0, PT ;  /* 0x000000000b00720c */ /* 0x000fda0003f04070 */
[----:B------:R-:W-:-:S04]  /*09e0*/  @!P0 IADD3 R0, PT, PT, R0, -R11, RZ ;  /* 0x8000000b00008210 */ /* 0x000fc80007ffe0ff */
[----:B------:R-:W-:-:S13]  /*09f0*/  ISETP.GT.U32.AND P0, PT, R11, R0, PT ;  /* 0x000000000b00720c */ /* 0x000fda0003f04070 */
[----:B------:R-:W-:-:S04]  /*0a00*/  @!P0 IMAD.IADD R0, R0, 0x1, -R11 ;  /* 0x0000000100008824 */ /* 0x000fc800078e0a0b */
[----:B------:R-:W-:Y:S01]  /*0a10*/  @!P1 IMAD.MOV R0, RZ, RZ, -R0 ;  /* 0x000000ffff009224 */ /* 0x000fe200078e0a00 */
[----:B------:R-:W-:-:S04]  /*0a20*/  @!P2 LOP3.LUT R0, RZ, R9, RZ, 0x33, !PT ;  /* 0x00000009ff00a212 */ /* 0x000fc800078e33ff */
[----:B--2---:R-:W-:-:S05]  /*0a30*/  IADD3 R3, PT, PT, R7, UR6, -R0 ;  /* 0x0000000607037c10 */ /* 0x004fca000fffe800 */
[----:B0-----:R-:W-:-:S05]  /*0a40*/  IMAD.WIDE R2, R3, 0x4, R4 ;  /* 0x0000000403027825 */ /* 0x001fca00078e0204 */
[----:B------:R-:W2:Y:S01]  /*0a50*/  LDG.E R11, desc[UR8][R2.64] ;  /* 0x00000008020b7981 */ /* 0x000ea2000c1e1900 */
[----:B------:R-:W-:Y:S01]  /*0a60*/  IMAD R9, R9, UR6, R0 ;  /* 0x0000000609097c24 */ /* 0x000fe2000f8e0200 */
[----:B--2---:R-:W-:-:S13]  /*0a70*/  ISETP.NE.AND P0, PT, R11, 0x3b9aca00, PT ;  /* 0x3b9aca000b00780c */ /* 0x004fda0003f05270 */
[----:B------:R-:W-:Y:S05]  /*0a80*/  @!P0 EXIT ;  /* 0x000000000000894d */ /* 0x000fea0003800000 */
[----:B------:R-:W-:-:S05]  /*0a90*/  IMAD.WIDE R2, R9, 0x4, R4 ;  /* 0x0000000409027825 */ /* 0x000fca00078e0204 */
[----:B------:R-:W2:Y:S02]  /*0aa0*/  LDG.E R6, desc[UR8][R2.64] ;  /* 0x0000000802067981 */ /* 0x000ea4000c1e1900 */
[----:B--2---:R-:W-:-:S13]  /*0ab0*/  ISETP.NE.AND P0, PT, R6, 0x3b9aca00, PT ;  /* 0x3b9aca000600780c */ /* 0x004fda0003f05270 */
[----:B------:R-:W-:Y:S05]  /*0ac0*/  @!P0 EXIT ;  /* 0x000000000000894d */ /* 0x000fea0003800000 */
[----:B------:R-:W-:-:S05]  /*0ad0*/  IMAD.WIDE R2, R7, 0x4, R4 ;  /* 0x0000000407027825 */ /* 0x000fca00078e0204 */
[----:B------:R-:W2:Y:S02]  /*0ae0*/  LDG.E R0, desc[UR8][R2.64] ;  /* 0x0000000802007981 */ /* 0x000ea4000c1e1900 */
[----:B--2---:R-:W-:-:S05]  /*0af0*/  VIADDMNMX R5, R6, R11, R0, PT ;  /* 0x0000000b06057246 */ /* 0x004fca0003800100 */
[----:B------:R-:W-:Y:S01]  /*0b00*/  STG.E desc[UR8][R2.64], R5 ;  /* 0x0000000502007986 */ /* 0x000fe2000c101908 */
[----:B------:R-:W-:Y:S05]  /*0b10*/  EXIT ;  /* 0x000000000000794d */ /* 0x000fea0003800000 */
.L_x_5:
[----:B------:R-:W-:-:S00]  /*0b20*/  BRA `(.L_x_5) ;  /* 0xfffffffc00fc7947 */ /* 0x000fc0000383ffff */
[----:B------:R-:W-:-:S00]  /*0b30*/  NOP ;  /* 0x0000000000007918 */ /* 0x000fc00000000000 */
        /* <DEDUP_REMOVED lines=12> */
.L_x_7:


//--------------------- .text._ZN3cub18CUB_300001_SM_10006detail11EmptyKernelIvEEvv --------------------------
	.section	.text._ZN3cub18CUB_300001_SM_10006detail11EmptyKernelIvEEvv,"ax",@progbits
	.align	128
        .global         _ZN3cub18CUB_300001_SM_10006detail11EmptyKernelIvEEvv
        .type           _ZN3cub18CUB_300001_SM_10006detail11EmptyKernelIvEEvv,@function
        .size           _ZN3cub18CUB_300001_SM_10006detail11EmptyKernelIvEEvv,(.L_x_8 - _ZN3cub18CUB_300001_SM_10006detail11EmptyKernelIvEEvv)
        .other          _ZN3cub18CUB_300001_SM_10006detail11EmptyKernelIvEEvv,@"STO_CUDA_ENTRY STV_DEFAULT"
_ZN3cub18CUB_300001_SM_10006detail11EmptyKernelIvEEvv:
.text._ZN3cub18CUB_300001_SM_10006detail11EmptyKernelIvEEvv:
[----:B------:R-:W-:Y:S01]  /*0000*/  LDC R1, c[0x0][0x37c] ;  /* 0x0000df00ff017b82 */ /* 0x000fe20000000800 */
[----:B------:R-:W-:Y:S05]  /*0010*/  EXIT ;  /* 0x000000000000794d */ /* 0x000fea0003800000 */
.L_x_6:
        /* <DEDUP_REMOVED lines=14> */
.L_x_8:


//--------------------- .nv.shared.reserved.0     --------------------------
	.section	.nv.shared.reserved.0,"aw",@nobits
	.weak		__nv_reservedSMEM_offset_0_alias
	.size		__nv_reservedSMEM_offset_0_alias, 0, 64
	.other		__nv_reservedSMEM_offset_0_alias,@"STO_CUDA_RESERVED_SHARED STV_DEFAULT"
__nv_reservedSMEM_offset_0_alias:
	.zero		0
	.zero		64


//--------------------- .nv.global                --------------------------
	.section	.nv.global,"aw",@nobits
.nv.global:
	.type		_ZN34_INTERNAL_7fd32a48_4_k_cu_ff6be3796thrust24THRUST_300001_SM_1000_NS12placeholders2_8E,@object
	.size		_ZN34_INTERNAL_7fd32a48_4_k_cu_ff6be3796thrust24THRUST_300001_SM_1000_NS12placeholders2_8E,(_ZN34_INTERNAL_7fd32a48_4_k_cu_ff6be3794cuda3std3__436_GLOBAL__N__7fd32a48_4_k_cu_ff6be3796ignoreE - _ZN34_INTERNAL_7fd32a48_4_k_cu_ff6be3796thrust24THRUST_300001_SM_1000_NS12placeholders2_8E)
_ZN34_INTERNAL_7fd32a48_4_k_cu_ff6be3796thrust24THRUST_300001_SM_1000_NS12placeholders2_8E:
	.zero		1
	.type		_ZN34_INTERNAL_7fd32a48_4_k_cu_ff6be3794cuda3std3__436_GLOBAL__N__7fd32a48_4_k_cu_ff6be3796ignoreE,@object
	.size		_ZN34_INTERNAL_7fd32a48_4_k_cu_ff6be3794cuda3std3__436_GLOBAL__N__7fd32a48_4_k_cu_ff6be3796ignoreE,(_ZN34_INTERNAL_7fd32a48_4_k_cu_ff6be3794cuda3std6ranges3__45__cpo4dataE - _ZN34_INTERNAL_7fd32a48_4_k_cu_ff6be3794cuda3std3__436_GLOBAL__N__7fd32a48_4_k_cu_ff6be3796ignoreE)
_ZN34_INTERNAL_7fd32a48_4_k_cu_ff6be3794cuda3std3__436_GLOBAL__N__7fd32a48_4_k_cu_ff6be3796ignoreE:
	.zero		1
	.type		_ZN34_INTERNAL_7fd32a48_4_k_cu_ff6be3794cuda3std6ranges3__45__cpo4dataE,@object
	.size		_ZN34_INTERNAL_7fd32a48_4_k_cu_ff6be3794cuda3std6ranges3__45__cpo4dataE,(_ZN34_INTERNAL_7fd32a48_4_k_cu_ff6be3796thrust24THRUST_300001_SM_1000_NS6system3cpp3parE - _ZN34_INTERNAL_7fd32a48_4_k_cu_ff6be3794cuda3std6ranges3__45__cpo4dataE)
_ZN34_INTERNAL_7fd32a48_4_k_cu_ff6be3794cuda3std6ranges3__45__cpo4dataE:
	.zero		1
	.type		_ZN34_INTERNAL_7fd32a48_4_k_cu_ff6be3796thrust24THRUST_300001_SM_1000_NS6system3cpp3parE,@object
	.size		_ZN34_INTERNAL_7fd32a48_4_k_cu_ff6be3796thrust24THRUST_300001_SM_1000_NS6system3cpp3parE,(_ZN34_INTERNAL_7fd32a48_4_k_cu_ff6be3794cuda3std3__45__cpo5beginE - _ZN34_INTERNAL_7fd32a48_4_k_cu_ff6be3796thrust24THRUST_300001_SM_1000_NS6system3cpp3parE)
_ZN34_INTERNAL_7fd32a48_4_k_cu_ff6be3796thrust24THRUST_300001_SM_1000_NS6system3cpp3parE:
	.zero		1
	.type		_ZN34_INTERNAL_7fd32a48_4_k_cu_ff6be3794cuda3std3__45__cpo5beginE,@object
	.size		_ZN34_INTERNAL_7fd32a48_4_k_cu_ff6be3794cuda3std3__45__cpo5beginE,(_ZN34_INTERNAL_7fd32a48_4_k_cu_ff6be3794cuda3std6ranges3__45__cpo5beginE - _ZN34_INTERNAL_7fd32a48_4_k_cu_ff6be3794cuda3std3__45__cpo5beginE)
_ZN34_INTERNAL_7fd32a48_4_k_cu_ff6be3794cuda3std3__45__cpo5beginE:
	.zero		1
	.type		_ZN34_INTERNAL_7fd32a48_4_k_cu_ff6be3794cuda3std6ranges3__45__cpo5beginE,@object
	.size		_ZN34_INTERNAL_7fd32a48_4_k_cu_ff6be3794cuda3std6ranges3__45__cpo5beginE,(_ZN34_INTERNAL_7fd32a48_4_k_cu_ff6be3796thrust24THRUST_300001_SM_1000_NS6deviceE - _ZN34_INTERNAL_7fd32a48_4_k_cu_ff6be3794cuda3std6ranges3__45__cpo5beginE)
_ZN34_INTERNAL_7fd32a48_4_k_cu_ff6be3794cuda3std6ranges3__45__cpo5beginE:
	.zero		1
	.type		_ZN34_INTERNAL_7fd32a48_4_k_cu_ff6be3796thrust24THRUST_300001_SM_1000_NS6deviceE,@object
	.size		_ZN34_INTERNAL_7fd32a48_4_k_cu_ff6be3796thrust24THRUST_300001_SM_1000_NS6deviceE,(_ZN34_INTERNAL_7fd32a48_4_k_cu_ff6be3794cuda3std3__47nulloptE - _ZN34_INTERNAL_7fd32a48_4_k_cu_ff6be3796thrust24THRUST_300001_SM_1000_NS6deviceE)
_ZN34_INTERNAL_7fd32a48_4_k_cu_ff6be3796thrust24THRUST_300001_SM_1000_NS6deviceE:
	.zero		1
	.type		_ZN34_INTERNAL_7fd32a48_4_k_cu_ff6be3794cuda3std3__47nulloptE,@object
	.size		_ZN34_INTERNAL_7fd32a48_4_k_cu_ff6be3794cuda3std3__47nulloptE,(_ZN34_INTERNAL_7fd32a48_4_k_cu_ff6be3794cuda3std6ranges3__45__cpo8distanceE - _ZN34_INTERNAL_7fd32a48_4_k_cu_ff6be3794cuda3std3__47nulloptE)
_ZN34_INTERNAL_7fd32a48_4_k_cu_ff6be3794cuda3std3__47nulloptE:
	.zero		1
	.type		_ZN34_INTERNAL_7fd32a48_4_k_cu_ff6be3794cuda3std6ranges3__45__cpo8distanceE,@object
	.size		_ZN34_INTERNAL_7fd32a48_4_k_cu_ff6be3794cuda3std6ranges3__45__cpo8distanceE,(_ZN34_INTERNAL_7fd32a48_4_k_cu_ff6be3796thrust24THRUST_300001_SM_1000_NS12placeholders2_4E - _ZN34_INTERNAL_7fd32a48_4_k_cu_ff6be3794cuda3std6ranges3__45__cpo8distanceE)
_ZN34_INTERNAL_7fd32a48_4_k_cu_ff6be3794cuda3std6ranges3__45__cpo8distanceE:
	.zero		1
	.type		_ZN34_INTERNAL_7fd32a48_4_k_cu_ff6be3796thrust24THRUST_300001_SM_1000_NS12placeholders2_4E,@object
	.size		_ZN34_INTERNAL_7fd32a48_4_k_cu_ff6be3796thrust24THRUST_300001_SM_1000_NS12placeholders2_4E,(_ZN34_INTERNAL_7fd32a48_4_k_cu_ff6be3794cuda3std3__45__cpo6rbeginE - _ZN34_INTERNAL_7fd32a48_4_k_cu_ff6be3796thrust24THRUST_300001_SM_1000_NS12placeholders2_4E)
_ZN34_INTERNAL_7fd32a48_4_k_cu_ff6be3796thrust24THRUST_300001_SM_1000_NS12placeholders2_4E:
	.zero		1
	.type		_ZN34_INTERNAL_7fd32a48_4_k_cu_ff6be3794cuda3std3__45__cpo6rbeginE,@object
	.size		_ZN34_INTERNAL_7fd32a48_4_k_cu_ff6be3794cuda3std3__45__cpo6rbeginE,(_ZN34_INTERNAL_7fd32a48_4_k_cu_ff6be3794cuda3std6ranges3__45__cpo7advanceE - _ZN34_INTERNAL_7fd32a48_4_k_cu_ff6be3794cuda3std3__45__cpo6rbeginE)
_ZN34_INTERNAL_7fd32a48_4_k_cu_ff6be3794cuda3std3__45__cpo6rbeginE:
	.zero		1
	.type		_ZN34_INTERNAL_7fd32a48_4_k_cu_ff6be3794cuda3std6ranges3__45__cpo7advanceE,@object
	.size		_ZN34_INTERNAL_7fd32a48_4_k_cu_ff6be3794cuda3std6ranges3__45__cpo7advanceE,(_ZN34_INTERNAL_7fd32a48_4_k_cu_ff6be3796thrust24THRUST_300001_SM_1000_NS12placeholders3_10E - _ZN34_INTERNAL_7fd32a48_4_k_cu_ff6be3794cuda3std6ranges3__45__cpo7advanceE)
_ZN34_INTERNAL_7fd32a48_4_k_cu_ff6be3794cuda3std6ranges3__45__cpo7advanceE:
	.zero		1
	.type		_ZN34_INTERNAL_7fd32a48_4_k_cu_ff6be3796thrust24THRUST_300001_SM_1000_NS12placeholders3_10E,@object
	.size		_ZN34_INTERNAL_7fd32a48_4_k_cu_ff6be3796thrust24THRUST_300001_SM_1000_NS12placeholders3_10E,(_ZN34_INTERNAL_7fd32a48_4_k_cu_ff6be3794cuda3std3__48in_placeE - _ZN34_INTERNAL_7fd32a48_4_k_cu_ff6be3796thrust24THRUST_300001_SM_1000_NS12placeholders3_10E)
_ZN34_INTERNAL_7fd32a48_4_k_cu_ff6be3796thrust24THRUST_300001_SM_1000_NS12placeholders3_10E:
	.zero		1
	.type		_ZN34_INTERNAL_7fd32a48_4_k_cu_ff6be3794cuda3std3__48in_placeE,@object
	.size		_ZN34_INTERNAL_7fd32a48_4_k_cu_ff6be3794cuda3std3__48in_placeE,(_ZN34_INTERNAL_7fd32a48_4_k_cu_ff6be3794cuda3std6ranges3__45__cpo4sizeE - _ZN34_INTERNAL_7fd32a48_4_k_cu_ff6be3794cuda3std3__48in_placeE)
_ZN34_INTERNAL_7fd32a48_4_k_cu_ff6be3794cuda3std3__48in_placeE:
	.zero		1
	.type		_ZN34_INTERNAL_7fd32a48_4_k_cu_ff6be3794cuda3std6ranges3__45__cpo4sizeE,@object
	.size		_ZN34_INTERNAL_7fd32a48_4_k_cu_ff6be3794cuda3std6ranges3__45__cpo4sizeE,(_ZN34_INTERNAL_7fd32a48_4_k_cu_ff6be3796thrust24THRUST_300001_SM_1000_NS12placeholders2_2E - _ZN34_INTERNAL_7fd32a48_4_k_cu_ff6be3794cuda3std6ranges3__45__cpo4sizeE)
_ZN34_INTERNAL_7fd32a48_4_k_cu_ff6be3794cuda3std6ranges3__45__cpo4sizeE:
	.zero		1
	.type		_ZN34_INTERNAL_7fd32a48_4_k_cu_ff6be3796thrust24THRUST_300001_SM_1000_NS12placeholders2_2E,@object
	.size		_ZN34_INTERNAL_7fd32a48_4_k_cu_ff6be3796thrust24THRUST_300001_SM_1000_NS12placeholders2_2E,(_ZN34_INTERNAL_7fd32a48_4_k_cu_ff6be3794cuda3std3__45__cpo6cbeginE - _ZN34_INTERNAL_7fd32a48_4_k_cu_ff6be3796thrust24THRUST_300001_SM_1000_NS12placeholders2_2E)
_ZN34_INTERNAL_7fd32a48_4_k_cu_ff6be3796thrust24THRUST_300001_SM_1000_NS12placeholders2_2E:
	.zero		1
	.type		_ZN34_INTERNAL_7fd32a48_4_k_cu_ff6be3794cuda3std3__45__cpo6cbeginE,@object
	.size		_ZN34_INTERNAL_7fd32a48_4_k_cu_ff6be3794cuda3std3__45__cpo6cbeginE,(_ZN34_INTERNAL_7fd32a48_4_k_cu_ff6be3794cuda3std6ranges3__45__cpo6cbeginE - _ZN34_INTERNAL_7fd32a48_4_k_cu_ff6be3794cuda3std3__45__cpo6cbeginE)
_ZN34_INTERNAL_7fd32a48_4_k_cu_ff6be3794cuda3std3__45__cpo6cbeginE:
	.zero		1
	.type		_ZN34_INTERNAL_7fd32a48_4_k_cu_ff6be3794cuda3std6ranges3__45__cpo6cbeginE,@object
	.size		_ZN34_INTERNAL_7fd32a48_4_k_cu_ff6be3794cuda3std6ranges3__45__cpo6cbeginE,(_ZN34_INTERNAL_7fd32a48_4_k_cu_ff6be3796thrust24THRUST_300001_SM_1000_NS12placeholders2_6E - _ZN34_INTERNAL_7fd32a48_4_k_cu_ff6be3794cuda3std6ranges3__45__cpo6cbeginE)
_ZN34_INTERNAL_7fd32a48_4_k_cu_ff6be3794cuda3std6ranges3__45__cpo6cbeginE:
	.zero		1
	.type		_ZN34_INTERNAL_7fd32a48_4_k_cu_ff6be3796thrust24THRUST_300001_SM_1000_NS12placeholders2_6E,@object
	.size		_ZN34_INTERNAL_7fd32a48_4_k_cu_ff6be3796thrust24THRUST_300001_SM_1000_NS12placeholders2_6E,(_ZN34_INTERNAL_7fd32a48_4_k_cu_ff6be3794cuda3std3__45__cpo7crbeginE - _ZN34_INTERNAL_7fd32a48_4_k_cu_ff6be3796thrust24THRUST_300001_SM_1000_NS12placeholders2_6E)
_ZN34_INTERNAL_7fd32a48_4_k_cu_ff6be3796thrust24THRUST_300001_SM_1000_NS12placeholders2_6E:
	.zero		1
	.type		_ZN34_INTERNAL_7fd32a48_4_k_cu_ff6be3794cuda3std3__45__cpo7crbeginE,@object
	.size		_ZN34_INTERNAL_7fd32a48_4_k_cu_ff6be3794cuda3std3__45__cpo7crbeginE,(_ZN34_INTERNAL_7fd32a48_4_k_cu_ff6be3794cuda3std6ranges3__45__cpo4nextE - _ZN34_INTERNAL_7fd32a48_4_k_cu_ff6be3794cuda3std3__45__cpo7crbeginE)
_ZN34_INTERNAL_7fd32a48_4_k_cu_ff6be3794cuda3std3__45__cpo7crbeginE:
	.zero		1
	.type		_ZN34_INTERNAL_7fd32a48_4_k_cu_ff6be3794cuda3std6ranges3__45__cpo4nextE,@object
	.size		_ZN34_INTERNAL_7fd32a48_4_k_cu_ff6be3794cuda3std6ranges3__45__cpo4nextE,(_ZN34_INTERNAL_7fd32a48_4_k_cu_ff6be3794cuda3std6ranges3__45__cpo4swapE - _ZN34_INTERNAL_7fd32a48_4_k_cu_ff6be3794cuda3std6ranges3__45__cpo4nextE)
_ZN34_INTERNAL_7fd32a48_4_k_cu_ff6be3794cuda3std6ranges3__45__cpo4nextE:
	.zero		1
	.type		_ZN34_INTERNAL_7fd32a48_4_k_cu_ff6be3794cuda3std6ranges3__45__cpo4swapE,@object
	.size		_ZN34_INTERNAL_7fd32a48_4_k_cu_ff6be3794cuda3std6ranges3__45__cpo4swapE,(_ZN34_INTERNAL_7fd32a48_4_k_cu_ff6be3796thrust24THRUST_300001_SM_1000_NS8cuda_cub10par_nosyncE - _ZN34_INTERNAL_7fd32a48_4_k_cu_ff6be3794cuda3std6ranges3__45__cpo4swapE)
_ZN34_INTERNAL_7fd32a48_4_k_cu_ff6be3794cuda3std6ranges3__45__cpo4swapE:
	.zero		1
	.type		_ZN34_INTERNAL_7fd32a48_4_k_cu_ff6be3796thrust24THRUST_300001_SM_1000_NS8cuda_cub10par_nosyncE,@object
	.size		_ZN34_INTERNAL_7fd32a48_4_k_cu_ff6be3796thrust24THRUST_300001_SM_1000_NS8cuda_cub10par_nosyncE,(_ZN34_INTERNAL_7fd32a48_4_k_cu_ff6be3796thrust24THRUST_300001_SM_1000_NS3seqE - _ZN34_INTERNAL_7fd32a48_4_k_cu_ff6be3796thrust24THRUST_300001_SM_1000_NS8cuda_cub10par_nosyncE)
_ZN34_INTERNAL_7fd32a48_4_k_cu_ff6be3796thrust24THRUST_300001_SM_1000_NS8cuda_cub10par_nosyncE:
	.zero		1
	.type		_ZN34_INTERNAL_7fd32a48_4_k_cu_ff6be3796thrust24THRUST_300001_SM_1000_NS3seqE,@object
	.size		_ZN34_INTERNAL_7fd32a48_4_k_cu_ff6be3796thrust24THRUST_300001_SM_1000_NS3seqE,(_ZN34_INTERNAL_7fd32a48_4_k_cu_ff6be3794cuda3std3__420unreachable_sentinelE - _ZN34_INTERNAL_7fd32a48_4_k_cu_ff6be3796thrust24THRUST_300001_SM_1000_NS3seqE)
_ZN34_INTERNAL_7fd32a48_4_k_cu_ff6be3796thrust24THRUST_300001_SM_1000_NS3seqE:
	.zero		1
	.type		_ZN34_INTERNAL_7fd32a48_4_k_cu_ff6be3794cuda3std3__420unreachable_sentinelE,@object
	.size		_ZN34_INTERNAL_7fd32a48_4_k_cu_ff6be3794cuda3std3__420unreachable_sentinelE,(_ZN34_INTERNAL_7fd32a48_4_k_cu_ff6be3794cuda3std6ranges3__45__cpo5ssizeE - _ZN34_INTERNAL_7fd32a48_4_k_cu_ff6be3794cuda3std3__420unreachable_sentinelE)
_ZN34_INTERNAL_7fd32a48_4_k_cu_ff6be3794cuda3std3__420unreachable_sentinelE:
	.zero		1
	.type		_ZN34_INTERNAL_7fd32a48_4_k_cu_ff6be3794cuda3std6ranges3__45__cpo5ssizeE,@object
	.size		_ZN34_INTERNAL_7fd32a48_4_k_cu_ff6be3794cuda3std6ranges3__45__cpo5ssizeE,(_ZN34_INTERNAL_7fd32a48_4_k_cu_ff6be3796thrust24THRUST_300001_SM_1000_NS12placeholders2_3E - _ZN34_INTERNAL_7fd32a48_4_k_cu_ff6be3794cuda3std6ranges3__45__cpo5ssizeE)
_ZN34_INTERNAL_7fd32a48_4_k_cu_ff6be3794cuda3std6ranges3__45__cpo5ssizeE:
	.zero		1
	.type		_ZN34_INTERNAL_7fd32a48_4_k_cu_ff6be3796thrust24THRUST_300001_SM_1000_NS12placeholders2_3E,@object
	.size		_ZN34_INTERNAL_7fd32a48_4_k_cu_ff6be3796thrust24THRUST_300001_SM_1000_NS12placeholders2_3E,(_ZN34_INTERNAL_7fd32a48_4_k_cu_ff6be3794cuda3std3__45__cpo4cendE - _ZN34_INTERNAL_7fd32a48_4_k_cu_ff6be3796thrust24THRUST_300001_SM_1000_NS12placeholders2_3E)
_ZN34_INTERNAL_7fd32a48_4_k_cu_ff6be3796thrust24THRUST_300001_SM_1000_NS12placeholders2_3E:
	.zero		1
	.type		_ZN34_INTERNAL_7fd32a48_4_k_cu_ff6be3794cuda3std3__45__cpo4cendE,@object
	.size		_ZN34_INTERNAL_7fd32a48_4_k_cu_ff6be3794cuda3std3__45__cpo4cendE,(_ZN34_INTERNAL_7fd32a48_4_k_cu_ff6be3794cuda3std6ranges3__45__cpo4cendE - _ZN34_INTERNAL_7fd32a48_4_k_cu_ff6be3794cuda3std3__45__cpo4cendE)
_ZN34_INTERNAL_7fd32a48_4_k_cu_ff6be3794cuda3std3__45__cpo4cendE:
	.zero		1
	.type		_ZN34_INTERNAL_7fd32a48_4_k_cu_ff6be3794cuda3std6ranges3__45__cpo4cendE,@object
	.size		_ZN34_INTERNAL_7fd32a48_4_k_cu_ff6be3794cuda3std6ranges3__45__cpo4cendE,(_ZN34_INTERNAL_7fd32a48_4_k_cu_ff6be3796thrust24THRUST_300001_SM_1000_NS12placeholders2_7E - _ZN34_INTERNAL_7fd32a48_4_k_cu_ff6be3794cuda3std6ranges3__45__cpo4cendE)
_ZN34_INTERNAL_7fd32a48_4_k_cu_ff6be3794cuda3std6ranges3__45__cpo4cendE:
	.zero		1
	.type		_ZN34_INTERNAL_7fd32a48_4_k_cu_ff6be3796thrust24THRUST_300001_SM_1000_NS12placeholders2_7E,@object
	.size		_ZN34_INTERNAL_7fd32a48_4_k_cu_ff6be3796thrust24THRUST_300001_SM_1000_NS12placeholders2_7E,(_ZN34_INTERNAL_7fd32a48_4_k_cu_ff6be3794cuda3std3__45__cpo5crendE - _ZN34_INTERNAL_7fd32a48_4_k_cu_ff6be3796thrust24THRUST_300001_SM_1000_NS12placeholders2_7E)
_ZN34_INTERNAL_7fd32a48_4_k_cu_ff6be3796thrust24THRUST_300001_SM_1000_NS12placeholders2_7E:
	.zero		1
	.type		_ZN34_INTERNAL_7fd32a48_4_k_cu_ff6be3794cuda3std3__45__cpo5crendE,@object
	.size		_ZN34_INTERNAL_7fd32a48_4_k_cu_ff6be3794cuda3std3__45__cpo5crendE,(_ZN34_INTERNAL_7fd32a48_4_k_cu_ff6be3794cuda3std6ranges3__45__cpo4prevE - _ZN34_INTERNAL_7fd32a48_4_k_cu_ff6be3794cuda3std3__45__cpo5crendE)
_ZN34_INTERNAL_7fd32a48_4_k_cu_ff6be3794cuda3std3__45__cpo5crendE:
	.zero		1
	.type		_ZN34_INTERNAL_7fd32a48_4_k_cu_ff6be3794cuda3std6ranges3__45__cpo4prevE,@object
	.size		_ZN34_INTERNAL_7fd32a48_4_k_cu_ff6be3794cuda3std6ranges3__45__cpo4prevE,(_ZN34_INTERNAL_7fd32a48_4_k_cu_ff6be3794cuda3std6ranges3__45__cpo9iter_moveE - _ZN34_INTERNAL_7fd32a48_4_k_cu_ff6be3794cuda3std6ranges3__45__cpo4prevE)
_ZN34_INTERNAL_7fd32a48_4_k_cu_ff6be3794cuda3std6ranges3__45__cpo4prevE:
	.zero		1
	.type		_ZN34_INTERNAL_7fd32a48_4_k_cu_ff6be3794cuda3std6ranges3__45__cpo9iter_moveE,@object
	.size		_ZN34_INTERNAL_7fd32a48_4_k_cu_ff6be3794cuda3std6ranges3__45__cpo9iter_moveE,(_ZN34_INTERNAL_7fd32a48_4_k_cu_ff6be3796thrust24THRUST_300001_SM_1000_NS6system6detail10sequential3seqE - _ZN34_INTERNAL_7fd32a48_4_k_cu_ff6be3794cuda3std6ranges3__45__cpo9iter_moveE)
_ZN34_INTERNAL_7fd32a48_4_k_cu_ff6be3794cuda3std6ranges3__45__cpo9iter_moveE:
	.zero		1
	.type		_ZN34_INTERNAL_7fd32a48_4_k_cu_ff6be3796thrust24THRUST_300001_SM_1000_NS6system6detail10sequential3seqE,@object
	.size		_ZN34_INTERNAL_7fd32a48_4_k_cu_ff6be3796thrust24THRUST_300001_SM_1000_NS6system6detail10sequential3seqE,(_ZN34_INTERNAL_7fd32a48_4_k_cu_ff6be3796thrust24THRUST_300001_SM_1000_NS12placeholders2_9E - _ZN34_INTERNAL_7fd32a48_4_k_cu_ff6be3796thrust24THRUST_300001_SM_1000_NS6system6detail10sequential3seqE)
_ZN34_INTERNAL_7fd32a48_4_k_cu_ff6be3796thrust24THRUST_300001_SM_1000_NS6system6detail10sequential3seqE:
	.zero		1
	.type		_ZN34_INTERNAL_7fd32a48_4_k_cu_ff6be3796thrust24THRUST_300001_SM_1000_NS12placeholders2_9E,@object
	.size		_ZN34_INTERNAL_7fd32a48_4_k_cu_ff6be3796thrust24THRUST_300001_SM_1000_NS12placeholders2_9E,(_ZN34_INTERNAL_7fd32a48_4_k_cu_ff6be3794cuda3std3__419piecewise_constructE - _ZN34_INTERNAL_7fd32a48_4_k_cu_ff6be3796thrust24THRUST_300001_SM_1000_NS12placeholders2_9E)
_ZN34_INTERNAL_7fd32a48_4_k_cu_ff6be3796thrust24THRUST_300001_SM_1000_NS12placeholders2_9E:
	.zero		1
	.type		_ZN34_INTERNAL_7fd32a48_4_k_cu_ff6be3794cuda3std3__419piecewise_constructE,@object
	.size		_ZN34_INTERNAL_7fd32a48_4_k_cu_ff6be3794cuda3std3__419piecewise_constructE,(_ZN34_INTERNAL_7fd32a48_4_k_cu_ff6be3794cuda3std6ranges3__45__cpo5cdataE - _ZN34_INTERNAL_7fd32a48_4_k_cu_ff6be3794cuda3std3__419piecewise_constructE)
_ZN34_INTERNAL_7fd32a48_4_k_cu_ff6be3794cuda3std3__419piecewise_constructE:
	.zero		1
	.type		_ZN34_INTERNAL_7fd32a48_4_k_cu_ff6be3794cuda3std6ranges3__45__cpo5cdataE,@object
	.size		_ZN34_INTERNAL_7fd32a48_4_k_cu_ff6be3794cuda3std6ranges3__45__cpo5cdataE,(_ZN34_INTERNAL_7fd32a48_4_k_cu_ff6be3796thrust24THRUST_300001_SM_1000_NS12placeholders2_1E - _ZN34_INTERNAL_7fd32a48_4_k_cu_ff6be3794cuda3std6ranges3__45__cpo5cdataE)
_ZN34_INTERNAL_7fd32a48_4_k_cu_ff6be3794cuda3std6ranges3__45__cpo5cdataE:
	.zero		1
	.type		_ZN34_INTERNAL_7fd32a48_4_k_cu_ff6be3796thrust24THRUST_300001_SM_1000_NS12placeholders2_1E,@object
	.size		_ZN34_INTERNAL_7fd32a48_4_k_cu_ff6be3796thrust24THRUST_300001_SM_1000_NS12placeholders2_1E,(_ZN34_INTERNAL_7fd32a48_4_k_cu_ff6be3794cuda3std3__45__cpo3endE - _ZN34_INTERNAL_7fd32a48_4_k_cu_ff6be3796thrust24THRUST_300001_SM_1000_NS12placeholders2_1E)
_ZN34_INTERNAL_7fd32a48_4_k_cu_ff6be3796thrust24THRUST_300001_SM_1000_NS12placeholders2_1E:
	.zero		1
	.type		_ZN34_INTERNAL_7fd32a48_4_k_cu_ff6be3794cuda3std3__45__cpo3endE,@object
	.size		_ZN34_INTERNAL_7fd32a48_4_k_cu_ff6be3794cuda3std3__45__cpo3endE,(_ZN34_INTERNAL_7fd32a48_4_k_cu_ff6be3794cuda3std6ranges3__45__cpo3endE - _ZN34_INTERNAL_7fd32a48_4_k_cu_ff6be3794cuda3std3__45__cpo3endE)
_ZN34_INTERNAL_7fd32a48_4_k_cu_ff6be3794cuda3std3__45__cpo3endE:
	.zero		1
	.type		_ZN34_INTERNAL_7fd32a48_4_k_cu_ff6be3794cuda3std6ranges3__45__cpo3endE,@object
	.size		_ZN34_INTERNAL_7fd32a48_4_k_cu_ff6be3794cuda3std6ranges3__45__cpo3endE,(_ZN34_INTERNAL_7fd32a48_4_k_cu_ff6be3796thrust24THRUST_300001_SM_1000_NS12placeholders2_5E - _ZN34_INTERNAL_7fd32a48_4_k_cu_ff6be3794cuda3std6ranges3__45__cpo3endE)
_ZN34_INTERNAL_7fd32a48_4_k_cu_ff6be3794cuda3std6ranges3__45__cpo3endE:
	.zero		1
	.type		_ZN34_INTERNAL_7fd32a48_4_k_cu_ff6be3796thrust24THRUST_300001_SM_1000_NS12placeholders2_5E,@object
	.size		_ZN34_INTERNAL_7fd32a48_4_k_cu_ff6be3796thrust24THRUST_300001_SM_1000_NS12placeholders2_5E,(_ZN34_INTERNAL_7fd32a48_4_k_cu_ff6be3794cuda3std3__45__cpo4rendE - _ZN34_INTERNAL_7fd32a48_4_k_cu_ff6be3796thrust24THRUST_300001_SM_1000_NS12placeholders2_5E)
_ZN34_INTERNAL_7fd32a48_4_k_cu_ff6be3796thrust24THRUST_300001_SM_1000_NS12placeholders2_5E:
	.zero		1
	.type		_ZN34_INTERNAL_7fd32a48_4_k_cu_ff6be3794cuda3std3__45__cpo4rendE,@object
	.size		_ZN34_INTERNAL_7fd32a48_4_k_cu_ff6be3794cuda3std3__45__cpo4rendE,(_ZN34_INTERNAL_7fd32a48_4_k_cu_ff6be3794cuda3std6ranges3__45__cpo9iter_swapE - _ZN34_INTERNAL_7fd32a48_4_k_cu_ff6be3794cuda3std3__45__cpo4rendE)
_ZN34_INTERNAL_7fd32a48_4_k_cu_ff6be3794cuda3std3__45__cpo4rendE:
	.zero		1
	.type		_ZN34_INTERNAL_7fd32a48_4_k_cu_ff6be3794cuda3std6ranges3__45__cpo9iter_swapE,@object
	.size		_ZN34_INTERNAL_7fd32a48_4_k_cu_ff6be3794cuda3std6ranges3__45__cpo9iter_swapE,(_ZN34_INTERNAL_7fd32a48_4_k_cu_ff6be3794cuda3std3__48unexpectE - _ZN34_INTERNAL_7fd32a48_4_k_cu_ff6be3794cuda3std6ranges3__45__cpo9iter_swapE)
_ZN34_INTERNAL_7fd32a48_4_k_cu_ff6be3794cuda3std6ranges3__45__cpo9iter_swapE:
	.zero		1
	.type		_ZN34_INTERNAL_7fd32a48_4_k_cu_ff6be3794cuda3std3__48unexpectE,@object
	.size		_ZN34_INTERNAL_7fd32a48_4_k_cu_ff6be3794cuda3std3__48unexpectE,(_ZN34_INTERNAL_7fd32a48_4_k_cu_ff6be3796thrust24THRUST_300001_SM_1000_NS8cuda_cub3parE - _ZN34_INTERNAL_7fd32a48_4_k_cu_ff6be3794cuda3std3__48unexpectE)
_ZN34_INTERNAL_7fd32a48_4_k_cu_ff6be3794cuda3std3__48unexpectE:
	.zero		1
	.type		_ZN34_INTERNAL_7fd32a48_4_k_cu_ff6be3796thrust24THRUST_300001_SM_1000_NS8cuda_cub3parE,@object
	.size		_ZN34_INTERNAL_7fd32a48_4_k_cu_ff6be3796thrust24THRUST_300001_SM_1000_NS8cuda_cub3parE,(.L_29 - _ZN34_INTERNAL_7fd32a48_4_k_cu_ff6be3796thrust24THRUST_300001_SM_1000_NS8cuda_cub3parE)
_ZN34_INTERNAL_7fd32a48_4_k_cu_ff6be3796thrust24THRUST_300001_SM_1000_NS8cuda_cub3parE:
	.zero		1
.L_29:


//--------------------- .nv.constant0._ZN3cub18CUB_300001_SM_10006detail8for_each13static_kernelINS2_12policy_hub_t12policy_500_tElNS2_12op_wrapper_tIl22floyd_warshall_functorN6thrust24THRUST_300001_SM_1000_NS17counting_iteratorIiNS9_11use_defaultESB_SB_EEEEEEvT0_T1_ --------------------------
	.section	.nv.constant0._ZN3cub18CUB_300001_SM_10006detail8for_each13static_kernelINS2_12policy_hub_t12policy_500_tElNS2_12op_wrapper_tIl22floyd_warshall_functorN6thrust24THRUST_300001_SM_1000_NS17counting_iteratorIiNS9_11use_defaultESB_SB_EEEEEEvT0_T1_,"a",@progbits
	.sectionflags	@""
	.align	4
.nv.constant0._ZN3cub18CUB_300001_SM_10006detail8for_each13static_kernelINS2_12policy_hub_t12policy_500_tElNS2_12op_wrapper_tIl22floyd_warshall_functorN6thrust24THRUST_300001_SM_1000_NS17counting_iteratorIiNS9_11use_defaultESB_SB_EEEEEEvT0_T1_:
	.zero		928


//--------------------- .nv.constant0._ZN3cub18CUB_300001_SM_10006detail11EmptyKernelIvEEvv --------------------------
	.section	.nv.constant0._ZN3cub18CUB_300001_SM_10006detail11EmptyKernelIvEEvv,"a",@progbits
	.sectionflags	@""
	.align	4
.nv.constant0._ZN3cub18CUB_300001_SM_10006detail11EmptyKernelIvEEvv:
	.zero		896


//--------------------- SYMBOLS --------------------------

	.type		.nv.reservedSmem.offset0,@object
	.size		.nv.reservedSmem.offset0,0x4
